// auto-generated by cutlass_sweep.gemm — config: {"arch": "sm_90", "cluster_m": 2, "cluster_n": 4, "dtype": "fp16", "dtype_b": "fp16", "layout": "tt", "stages": 6, "tile_k": 64, "tile_m": 128, "tile_n": 128}
#include "cutlass/cutlass.h"
#include "cutlass/gemm/collective/collective_builder.hpp"
#include "cutlass/gemm/device/gemm_universal_adapter.h"
#include "cutlass/gemm/kernel/gemm_universal.hpp"
#include "cutlass/epilogue/collective/collective_builder.hpp"

using ElemA = cutlass::half_t;
using ElemB = cutlass::half_t;
using ElemCD = cutlass::half_t;
using Acc  = float;
using TileShape    = cute::Shape<cute::_128, cute::_128, cute::_64>;
using ClusterShape = cute::Shape<cute::_2, cute::_4, cute::_1>;

using CollectiveEpilogue = typename cutlass::epilogue::collective::CollectiveBuilder<
    cutlass::arch::Sm90, cutlass::arch::OpClassTensorOp,
    TileShape, ClusterShape,
    cutlass::epilogue::collective::EpilogueTileAuto,
    Acc, Acc,
    ElemCD, cutlass::layout::RowMajor, 128 / cutlass::sizeof_bits<ElemCD>::value,
    ElemCD, cutlass::layout::RowMajor, 128 / cutlass::sizeof_bits<ElemCD>::value,
    cutlass::epilogue::collective::EpilogueScheduleAuto
  >::CollectiveOp;

using CollectiveMainloop = typename cutlass::gemm::collective::CollectiveBuilder<
    cutlass::arch::Sm90, cutlass::arch::OpClassTensorOp,
    ElemA, cutlass::layout::ColumnMajor, 128 / cutlass::sizeof_bits<ElemA>::value,
    ElemB, cutlass::layout::ColumnMajor, 128 / cutlass::sizeof_bits<ElemB>::value,
    Acc,
    TileShape, ClusterShape,
    cutlass::gemm::collective::StageCount<6>,
    cutlass::gemm::collective::KernelScheduleAuto
  >::CollectiveOp;

using GemmKernel = cutlass::gemm::kernel::GemmUniversal<
    cute::Shape<int,int,int,int>,
    CollectiveMainloop,
    CollectiveEpilogue
>;
using Gemm = cutlass::gemm::device::GemmUniversalAdapter<GemmKernel>;

// Force the device kernel symbol into the cubin without needing a host main.
auto* _anchor = &cutlass::device_kernel<GemmKernel>;


// ===== COMPILED SASS (sm_90a) =====

	.target	sm_90a

	.elftype	@"ET_EXEC"


//--------------------- .note.nv.tkinfo           --------------------------
	.section	.note.nv.tkinfo,"",@"SHT_NOTE"
	.sectionflags	@"SHF_NOTE_NV_TKINFO"
	.tkinfo
        /*0018*/ 	.word	0x00000002
        /*0030*/ 	.string	""
        /*0030*/ 	.string	"ptxas"
        /*0030*/ 	.string	"Cuda compilation tools, release 13.0, V13.0.88"
        /*0030*/ 	.string	"Build cuda_13.0.r13.0/compiler.36424714_0"
        /*0030*/ 	.string	"-arch sm_90a -m 64 "



//--------------------- .note.nv.cuinfo           --------------------------
	.section	.note.nv.cuinfo,"",@"SHT_NOTE"
	.sectionflags	@"SHF_NOTE_NV_CUINFO"
        /*0018*/ 	.short	0x0002
        /*001a*/ 	.short	0x005a
        /*001c*/ 	.short	0x0082
	.zero		2


//--------------------- .nv.info                  --------------------------
	.section	.nv.info,"",@"SHT_CUDA_INFO"
	.align	4


	//----- nvinfo : EIATTR_REGCOUNT
	.align		4
        /*0000*/ 	.byte	0x04, 0x2f
        /*0002*/ 	.short	(.L_15 - .L_14)
	.align		4
.L_14:
        /*0004*/ 	.word	index@(_ZN7cutlass13device_kernelINS_4gemm6kernel13GemmUniversalIN4cute5tupleIJiiiiEEENS1_10collective13CollectiveMmaINS1_34MainloopSm90TmaGmmaWarpSpecializedILi6ENS5_IJNS4_1CILi2EEENSA_ILi4EEENSA_ILi1EEEEEENS1_35KernelTmaWarpSpecializedCooperativeEEENS5_IJNSA_ILi128EEESH_NSA_ILi64EEEEEENS_6half_tENS5_IJSD_llEEESK_NS5_IJlSD_lEEENS4_8TiledMMAINS4_8MMA_AtomIJNS4_4SM904GMMA26MMA_64x128x16_F32F16F16_SSILNSQ_5MajorE1ELSS_0ELNSQ_7ScaleInE1ELST_1EEEEEENS4_6LayoutINS5_IJSB_SD_SD_EEENS5_IJSD_NSA_ILi0EEESY_EEEEENS5_IJNS4_10UnderscoreES11_S11_EEEEENS4_23SM90_TMA_LOAD_MULTICASTENS4_14ComposedLayoutINS4_7SwizzleILi3ELi4ELi3EEENS4_18smem_ptr_flag_bitsILi16EEENSW_INS5_IJSI_NSA_ILi8EEEEEENS5_IJSD_SI_EEEEEEEvNS4_8identityES14_NS15_IS17_S19_NSW_INS5_IJS1A_SI_EEENS5_IJSI_SD_EEEEEEEvS1F_EENS_8epilogue10collective6detail29Sm90TmaWarpSpecializedAdapterINS1M_15DefaultEpilogueISK_SM_SM_NS1L_6thread17LinearCombinationISK_Li1EffLNS1Q_9ScaleType4KindE0ELNS_15FloatRoundStyleE2ESK_EENS1_15EpilogueDefaultEEEEEvvEEEEvNT_6ParamsE)
        /*0008*/ 	.word	0x000000a8


	//----- nvinfo : EIATTR_FRAME_SIZE
	.align		4
.L_15:
        /*000c*/ 	.byte	0x04, 0x11
        /*000e*/ 	.short	(.L_17 - .L_16)
	.align		4
.L_16:
        /*0010*/ 	.word	index@(_ZN7cutlass13device_kernelINS_4gemm6kernel13GemmUniversalIN4cute5tupleIJiiiiEEENS1_10collective13CollectiveMmaINS1_34MainloopSm90TmaGmmaWarpSpecializedILi6ENS5_IJNS4_1CILi2EEENSA_ILi4EEENSA_ILi1EEEEEENS1_35KernelTmaWarpSpecializedCooperativeEEENS5_IJNSA_ILi128EEESH_NSA_ILi64EEEEEENS_6half_tENS5_IJSD_llEEESK_NS5_IJlSD_lEEENS4_8TiledMMAINS4_8MMA_AtomIJNS4_4SM904GMMA26MMA_64x128x16_F32F16F16_SSILNSQ_5MajorE1ELSS_0ELNSQ_7ScaleInE1ELST_1EEEEEENS4_6LayoutINS5_IJSB_SD_SD_EEENS5_IJSD_NSA_ILi0EEESY_EEEEENS5_IJNS4_10UnderscoreES11_S11_EEEEENS4_23SM90_TMA_LOAD_MULTICASTENS4_14ComposedLayoutINS4_7SwizzleILi3ELi4ELi3EEENS4_18smem_ptr_flag_bitsILi16EEENSW_INS5_IJSI_NSA_ILi8EEEEEENS5_IJSD_SI_EEEEEEEvNS4_8identityES14_NS15_IS17_S19_NSW_INS5_IJS1A_SI_EEENS5_IJSI_SD_EEEEEEEvS1F_EENS_8epilogue10collective6detail29Sm90TmaWarpSpecializedAdapterINS1M_15DefaultEpilogueISK_SM_SM_NS1L_6thread17LinearCombinationISK_Li1EffLNS1Q_9ScaleType4KindE0ELNS_15FloatRoundStyleE2ESK_EENS1_15EpilogueDefaultEEEEEvvEEEEvNT_6ParamsE)
        /*0014*/ 	.word	0x00000000


	//----- nvinfo : EIATTR_MIN_STACK_SIZE
	.align		4
.L_17:
        /*0018*/ 	.byte	0x04, 0x12
        /*001a*/ 	.short	(.L_19 - .L_18)
	.align		4
.L_18:
        /*001c*/ 	.word	index@(_ZN7cutlass13device_kernelINS_4gemm6kernel13GemmUniversalIN4cute5tupleIJiiiiEEENS1_10collective13CollectiveMmaINS1_34MainloopSm90TmaGmmaWarpSpecializedILi6ENS5_IJNS4_1CILi2EEENSA_ILi4EEENSA_ILi1EEEEEENS1_35KernelTmaWarpSpecializedCooperativeEEENS5_IJNSA_ILi128EEESH_NSA_ILi64EEEEEENS_6half_tENS5_IJSD_llEEESK_NS5_IJlSD_lEEENS4_8TiledMMAINS4_8MMA_AtomIJNS4_4SM904GMMA26MMA_64x128x16_F32F16F16_SSILNSQ_5MajorE1ELSS_0ELNSQ_7ScaleInE1ELST_1EEEEEENS4_6LayoutINS5_IJSB_SD_SD_EEENS5_IJSD_NSA_ILi0EEESY_EEEEENS5_IJNS4_10UnderscoreES11_S11_EEEEENS4_23SM90_TMA_LOAD_MULTICASTENS4_14ComposedLayoutINS4_7SwizzleILi3ELi4ELi3EEENS4_18smem_ptr_flag_bitsILi16EEENSW_INS5_IJSI_NSA_ILi8EEEEEENS5_IJSD_SI_EEEEEEEvNS4_8identityES14_NS15_IS17_S19_NSW_INS5_IJS1A_SI_EEENS5_IJSI_SD_EEEEEEEvS1F_EENS_8epilogue10collective6detail29Sm90TmaWarpSpecializedAdapterINS1M_15DefaultEpilogueISK_SM_SM_NS1L_6thread17LinearCombinationISK_Li1EffLNS1Q_9ScaleType4KindE0ELNS_15FloatRoundStyleE2ESK_EENS1_15EpilogueDefaultEEEEEvvEEEEvNT_6ParamsE)
        /*0020*/ 	.word	0x00000000
.L_19:


//--------------------- .nv.compat                --------------------------
	.section	.nv.compat,"",@"SHT_CUDA_COMPAT_INFO"
	.align	4
        /*0000*/ 	.byte	0x02, 0x09, 0x01, 0x00, 0x02, 0x02, 0x04, 0x00, 0x02, 0x05, 0x05, 0x00, 0x03, 0x07, 0x01, 0x01
        /*0010*/ 	.byte	0x02, 0x03, 0x01, 0x00, 0x02, 0x06, 0x01, 0x00, 0x04, 0x0b, 0x08, 0x00, 0x00, 0x00, 0x00, 0x00
        /*0020*/ 	.byte	0x00, 0x00, 0x00, 0x00


//--------------------- .nv.info._ZN7cutlass13device_kernelINS_4gemm6kernel13GemmUniversalIN4cute5tupleIJiiiiEEENS1_10collective13CollectiveMmaINS1_34MainloopSm90TmaGmmaWarpSpecializedILi6ENS5_IJNS4_1CILi2EEENSA_ILi4EEENSA_ILi1EEEEEENS1_35KernelTmaWarpSpecializedCooperativeEEENS5_IJNSA_ILi128EEESH_NSA_ILi64EEEEEENS_6half_tENS5_IJSD_llEEESK_NS5_IJlSD_lEEENS4_8TiledMMAINS4_8MMA_AtomIJNS4_4SM904GMMA26MMA_64x128x16_F32F16F16_SSILNSQ_5MajorE1ELSS_0ELNSQ_7ScaleInE1ELST_1EEEEEENS4_6LayoutINS5_IJSB_SD_SD_EEENS5_IJSD_NSA_ILi0EEESY_EEEEENS5_IJNS4_10UnderscoreES11_S11_EEEEENS4_23SM90_TMA_LOAD_MULTICASTENS4_14ComposedLayoutINS4_7SwizzleILi3ELi4ELi3EEENS4_18smem_ptr_flag_bitsILi16EEENSW_INS5_IJSI_NSA_ILi8EEEEEENS5_IJSD_SI_EEEEEEEvNS4_8identityES14_NS15_IS17_S19_NSW_INS5_IJS1A_SI_EEENS5_IJSI_SD_EEEEEEEvS1F_EENS_8epilogue10collective6detail29Sm90TmaWarpSpecializedAdapterINS1M_15DefaultEpilogueISK_SM_SM_NS1L_6thread17LinearCombinationISK_Li1EffLNS1Q_9ScaleType4KindE0ELNS_15FloatRoundStyleE2ESK_EENS1_15EpilogueDefaultEEEEEvvEEEEvNT_6ParamsE --------------------------
	.section	.nv.info._ZN7cutlass13device_kernelINS_4gemm6kernel13GemmUniversalIN4cute5tupleIJiiiiEEENS1_10collective13CollectiveMmaINS1_34MainloopSm90TmaGmmaWarpSpecializedILi6ENS5_IJNS4_1CILi2EEENSA_ILi4EEENSA_ILi1EEEEEENS1_35KernelTmaWarpSpecializedCooperativeEEENS5_IJNSA_ILi128EEESH_NSA_ILi64EEEEEENS_6half_tENS5_IJSD_llEEESK_NS5_IJlSD_lEEENS4_8TiledMMAINS4_8MMA_AtomIJNS4_4SM904GMMA26MMA_64x128x16_F32F16F16_SSILNSQ_5MajorE1ELSS_0ELNSQ_7ScaleInE1ELST_1EEEEEENS4_6LayoutINS5_IJSB_SD_SD_EEENS5_IJSD_NSA_ILi0EEESY_EEEEENS5_IJNS4_10UnderscoreES11_S11_EEEEENS4_23SM90_TMA_LOAD_MULTICASTENS4_14ComposedLayoutINS4_7SwizzleILi3ELi4ELi3EEENS4_18smem_ptr_flag_bitsILi16EEENSW_INS5_IJSI_NSA_ILi8EEEEEENS5_IJSD_SI_EEEEEEEvNS4_8identityES14_NS15_IS17_S19_NSW_INS5_IJS1A_SI_EEENS5_IJSI_SD_EEEEEEEvS1F_EENS_8epilogue10collective6detail29Sm90TmaWarpSpecializedAdapterINS1M_15DefaultEpilogueISK_SM_SM_NS1L_6thread17LinearCombinationISK_Li1EffLNS1Q_9ScaleType4KindE0ELNS_15FloatRoundStyleE2ESK_EENS1_15EpilogueDefaultEEEEEvvEEEEvNT_6ParamsE,"",@"SHT_CUDA_INFO"
	.sectionflags	@""
	.align	4


	//----- nvinfo : EIATTR_CUDA_API_VERSION
	.align		4
        /*0000*/ 	.byte	0x04, 0x37
        /*0002*/ 	.short	(.L_21 - .L_20)
.L_20:
        /*0004*/ 	.word	0x00000082


	//----- nvinfo : EIATTR_KPARAM_INFO
	.align		4
.L_21:
        /*0008*/ 	.byte	0x04, 0x17
        /*000a*/ 	.short	(.L_23 - .L_22)
.L_22:
        /*000c*/ 	.word	0x00000000
        /*0010*/ 	.short	0x0000
        /*0012*/ 	.short	0x0070
        /*0014*/ 	.byte	0x00, 0xf0, 0x01, 0x10


	//----- nvinfo : EIATTR_SPARSE_MMA_MASK
	.align		4
.L_23:
        /*0018*/ 	.byte	0x03, 0x50
        /*001a*/ 	.short	0x0000


	//----- nvinfo : EIATTR_MAXREG_COUNT
	.align		4
        /*001c*/ 	.byte	0x03, 0x1b
        /*001e*/ 	.short	0x00a8


	//----- nvinfo : EIATTR_NUM_BARRIERS
	.align		4
        /*0020*/ 	.byte	0x02, 0x4c
        /*0022*/ 	.byte	0x01
	.zero		1


	//----- nvinfo : EIATTR_EXTERNS
	.align		4
        /*0024*/ 	.byte	0x04, 0x0f
        /*0026*/ 	.short	(.L_25 - .L_24)


	//   ....[0]....
	.align		4
.L_24:
        /*0028*/ 	.word	index@(__assertfail)


	//----- nvinfo : EIATTR_MERCURY_ISA_VERSION
	.align		4
.L_25:
        /*002c*/ 	.byte	0x03, 0x5f
        /*002e*/ 	.short	0x0101


	//----- nvinfo : EIATTR_INT_WARP_WIDE_INSTR_OFFSETS
	.align		4
        /*0030*/ 	.byte	0x04, 0x31
        /*0032*/ 	.short	(.L_27 - .L_26)


	//   ....[0]....
.L_26:
        /*0034*/ 	.word	0x000004c0


	//   ....[1]....
        /*0038*/ 	.word	0x000004f0


	//   ....[2]....
        /*003c*/ 	.word	0x00000690


	//   ....[3]....
        /*0040*/ 	.word	0x00001f30


	//----- nvinfo : EIATTR_COOP_GROUP_MASK_REGIDS
	.align		4
.L_27:
        /*0044*/ 	.byte	0x04, 0x29
        /*0046*/ 	.short	(.L_29 - .L_28)


	//   ....[0]....
.L_28:
        /*0048*/ 	.word	0xffffffff


	//   ....[1]....
        /*004c*/ 	.word	0xffffffff


	//   ....[2]....
        /*0050*/ 	.word	0xffffffff


	//   ....[3]....
        /*0054*/ 	.word	0xffffffff


	//   ....[4]....
        /*0058*/ 	.word	0xffffffff


	//   ....[5]....
        /*005c*/ 	.word	0xffffffff


	//----- nvinfo : EIATTR_COOP_GROUP_INSTR_OFFSETS
	.align		4
.L_29:
        /*0060*/ 	.byte	0x04, 0x28
        /*0062*/ 	.short	(.L_31 - .L_30)


	//   ....[0]....
.L_30:
        /*0064*/ 	.word	0x00000060


	//   ....[1]....
        /*0068*/ 	.word	0x00000070


	//   ....[2]....
        /*006c*/ 	.word	0x00000130


	//   ....[3]....
        /*0070*/ 	.word	0x00000310


	//   ....[4]....
        /*0074*/ 	.word	0x00000840


	//   ....[5]....
        /*0078*/ 	.word	0x000014c0


	//----- nvinfo : EIATTR_REG_RECONFIG
	.align		4
.L_31:
        /*007c*/ 	.byte	0x01, 0x54
	.zero		2


	//----- nvinfo : EIATTR_SYSCALL_OFFSETS
	.align		4
        /*0080*/ 	.byte	0x04, 0x46
        /*0082*/ 	.short	(.L_33 - .L_32)


	//   ....[0]....
.L_32:
        /*0084*/ 	.word	0x000016a0


	//----- nvinfo : EIATTR_MBARRIER_INSTR_OFFSETS
	.align		4
.L_33:
        /*0088*/ 	.byte	0x04, 0x39
        /*008a*/ 	.short	(.L_35 - .L_34)


	//   ....[0]....
.L_34:
        /*008c*/ 	.word	0x00000230
        /*0090*/ 	.word	0x000000ff
        /*0094*/ 	.word	0x00000000
        /*0098*/ 	.short	0x0100
        /*009a*/ 	.byte	0x08
	.zero		1


	//   ....[1]....
        /*009c*/ 	.word	0x00000240
        /*00a0*/ 	.word	0x000000ff
        /*00a4*/ 	.word	0x00000030
        /*00a8*/ 	.short	0x0100
        /*00aa*/ 	.byte	0x08
	.zero		1


	//   ....[2]....
        /*00ac*/ 	.word	0x00000250
        /*00b0*/ 	.word	0x000000ff
        /*00b4*/ 	.word	0x00000008
        /*00b8*/ 	.short	0x0100
        /*00ba*/ 	.byte	0x08
	.zero		1


	//   ....[3]....
        /*00bc*/ 	.word	0x00000260
        /*00c0*/ 	.word	0x000000ff
        /*00c4*/ 	.word	0x00000038
        /*00c8*/ 	.short	0x0100
        /*00ca*/ 	.byte	0x08
	.zero		1


	//   ....[4]....
        /*00cc*/ 	.word	0x00000270
        /*00d0*/ 	.word	0x000000ff
        /*00d4*/ 	.word	0x00000010
        /*00d8*/ 	.short	0x0100
        /*00da*/ 	.byte	0x08
	.zero		1


	//   ....[5]....
        /*00dc*/ 	.word	0x00000280
        /*00e0*/ 	.word	0x000000ff
        /*00e4*/ 	.word	0x00000040
        /*00e8*/ 	.short	0x0100
        /*00ea*/ 	.byte	0x08
	.zero		1


	//   ....[6]....
        /*00ec*/ 	.word	0x00000290
        /*00f0*/ 	.word	0x000000ff
        /*00f4*/ 	.word	0x00000018
        /*00f8*/ 	.short	0x0100
        /*00fa*/ 	.byte	0x08
	.zero		1


	//   ....[7]....
        /*00fc*/ 	.word	0x000002a0
        /*0100*/ 	.word	0x000000ff
        /*0104*/ 	.word	0x00000048
        /*0108*/ 	.short	0x0100
        /*010a*/ 	.byte	0x08
	.zero		1


	//   ....[8]....
        /*010c*/ 	.word	0x000002b0
        /*0110*/ 	.word	0x000000ff
        /*0114*/ 	.word	0x00000020
        /*0118*/ 	.short	0x0100
        /*011a*/ 	.byte	0x08
	.zero		1


	//   ....[9]....
        /*011c*/ 	.word	0x000002c0
        /*0120*/ 	.word	0x000000ff
        /*0124*/ 	.word	0x00000050
        /*0128*/ 	.short	0x0100
        /*012a*/ 	.byte	0x08
	.zero		1


	//   ....[10]....
        /*012c*/ 	.word	0x000002d0
        /*0130*/ 	.word	0x000000ff
        /*0134*/ 	.word	0x00000028
        /*0138*/ 	.short	0x0100
        /*013a*/ 	.byte	0x08
	.zero		1


	//   ....[11]....
        /*013c*/ 	.word	0x000002e0
        /*0140*/ 	.word	0x000000ff
        /*0144*/ 	.word	0x00000058
        /*0148*/ 	.short	0x0100
        /*014a*/ 	.byte	0x08
	.zero		1


	//   ....[12]....
        /*014c*/ 	.word	0x00000720
        /*0150*/ 	.word	0x000000ff
        /*0154*/ 	.word	0x00000070
        /*0158*/ 	.short	0x0100
        /*015a*/ 	.byte	0x06
	.zero		1


	//   ....[13]....
        /*015c*/ 	.word	0x000007c0
        /*0160*/ 	.word	0x000000ff
        /*0164*/ 	.word	0x00000078
        /*0168*/ 	.short	0x0100
        /*016a*/ 	.byte	0x06
	.zero		1


	//   ....[14]....
        /*016c*/ 	.word	0x00001760
        /*0170*/ 	.word	0x00000003
        /*0174*/ 	.word	0x00000000
        /*0178*/ 	.short	0x010a
        /*017a*/ 	.byte	0x3f
	.zero		1


	//   ....[15]....
        /*017c*/ 	.word	0x000017c0
        /*0180*/ 	.word	0x00000003
        /*0184*/ 	.word	0x00000000
        /*0188*/ 	.short	0x010a
        /*018a*/ 	.byte	0x3f
	.zero		1


	//   ....[16]....
        /*018c*/ 	.word	0x00001b40
        /*0190*/ 	.word	0x00000005
        /*0194*/ 	.word	0x00000000
        /*0198*/ 	.short	0x010a
        /*019a*/ 	.byte	0x3f
	.zero		1


	//   ....[17]....
        /*019c*/ 	.word	0x00001b80
        /*01a0*/ 	.word	0x00000005
        /*01a4*/ 	.word	0x00000000
        /*01a8*/ 	.short	0x010a
        /*01aa*/ 	.byte	0x3f
	.zero		1


	//   ....[18]....
        /*01ac*/ 	.word	0x00001de0
        /*01b0*/ 	.word	0x00000004
        /*01b4*/ 	.word	0x00000000
        /*01b8*/ 	.short	0x0101
        /*01ba*/ 	.byte	0x3f
	.zero		1


	//   ....[19]....
        /*01bc*/ 	.word	0x00001fd0
        /*01c0*/ 	.word	0x00000000
        /*01c4*/ 	.word	0x00000000
        /*01c8*/ 	.short	0x0101
        /*01ca*/ 	.byte	0x3f
	.zero		1


	//   ....[20]....
        /*01cc*/ 	.word	0x000071f0
        /*01d0*/ 	.word	0x00000015
        /*01d4*/ 	.word	0x00000030
        /*01d8*/ 	.short	0x010a
        /*01da*/ 	.byte	0x3f
	.zero		1


	//   ....[21]....
        /*01dc*/ 	.word	0x00007620
        /*01e0*/ 	.word	0x00000006
        /*01e4*/ 	.word	0x00000078
        /*01e8*/ 	.short	0x0101
        /*01ea*/ 	.byte	0x3f
	.zero		1


	//   ....[22]....
        /*01ec*/ 	.word	0x00007d50
        /*01f0*/ 	.word	0x00000007
        /*01f4*/ 	.word	0x00000000
        /*01f8*/ 	.short	0x010a
        /*01fa*/ 	.byte	0x3f
	.zero		1


	//   ....[23]....
        /*01fc*/ 	.word	0x00007dd0
        /*0200*/ 	.word	0x00000008
        /*0204*/ 	.word	0x00000000
        /*0208*/ 	.short	0x010a
        /*020a*/ 	.byte	0x3f
	.zero		1


	//   ....[24]....
        /*020c*/ 	.word	0x00007e60
        /*0210*/ 	.word	0x00000009
        /*0214*/ 	.word	0x00000000
        /*0218*/ 	.short	0x010a
        /*021a*/ 	.byte	0x3f
	.zero		1


	//   ....[25]....
        /*021c*/ 	.word	0x00007ef0
        /*0220*/ 	.word	0x00000008
        /*0224*/ 	.word	0x00000000
        /*0228*/ 	.short	0x010a
        /*022a*/ 	.byte	0x3f
	.zero		1


	//   ....[26]....
        /*022c*/ 	.word	0x00007f80
        /*0230*/ 	.word	0x0000000b
        /*0234*/ 	.word	0x00000000
        /*0238*/ 	.short	0x010a
        /*023a*/ 	.byte	0x3f
	.zero		1


	//   ....[27]....
        /*023c*/ 	.word	0x00008010
        /*0240*/ 	.word	0x00000003
        /*0244*/ 	.word	0x00000000
        /*0248*/ 	.short	0x010a
        /*024a*/ 	.byte	0x3f
	.zero		1


	//   ....[28]....
        /*024c*/ 	.word	0x00008070
        /*0250*/ 	.word	0x00000003
        /*0254*/ 	.word	0x00000000
        /*0258*/ 	.short	0x010a
        /*025a*/ 	.byte	0x3f
	.zero		1


	//   ....[29]....
        /*025c*/ 	.word	0x000080c0
        /*0260*/ 	.word	0x00000005
        /*0264*/ 	.word	0x00000000
        /*0268*/ 	.short	0x010a
        /*026a*/ 	.byte	0x3f
	.zero		1


	//   ....[30]....
        /*026c*/ 	.word	0x00008190
        /*0270*/ 	.word	0x00000015
        /*0274*/ 	.word	0x00000030
        /*0278*/ 	.short	0x010a
        /*027a*/ 	.byte	0x3f
	.zero		1


	//   ....[31]....
        /*027c*/ 	.word	0x00008260
        /*0280*/ 	.word	0x00000007
        /*0284*/ 	.word	0x00000000
        /*0288*/ 	.short	0x010a
        /*028a*/ 	.byte	0x3f
	.zero		1


	//   ....[32]....
        /*028c*/ 	.word	0x000082b0
        /*0290*/ 	.word	0x00000008
        /*0294*/ 	.word	0x00000000
        /*0298*/ 	.short	0x010a
        /*029a*/ 	.byte	0x3f
	.zero		1


	//   ....[33]....
        /*029c*/ 	.word	0x00008300
        /*02a0*/ 	.word	0x00000009
        /*02a4*/ 	.word	0x00000000
        /*02a8*/ 	.short	0x010a
        /*02aa*/ 	.byte	0x3f
	.zero		1


	//   ....[34]....
        /*02ac*/ 	.word	0x00008350
        /*02b0*/ 	.word	0x00000008
        /*02b4*/ 	.word	0x00000000
        /*02b8*/ 	.short	0x010a
        /*02ba*/ 	.byte	0x3f
	.zero		1


	//   ....[35]....
        /*02bc*/ 	.word	0x000083a0
        /*02c0*/ 	.word	0x0000000b
        /*02c4*/ 	.word	0x00000000
        /*02c8*/ 	.short	0x010a
        /*02ca*/ 	.byte	0x3f
	.zero		1


	//----- nvinfo : EIATTR_NUM_MBARRIERS
	.align		4
.L_35:
        /*02cc*/ 	.byte	0x03, 0x38
        /*02ce*/ 	.short	0x000e


	//----- nvinfo : EIATTR_EXIT_INSTR_OFFSETS
	.align		4
        /*02d0*/ 	.byte	0x04, 0x1c
        /*02d2*/ 	.short	(.L_37 - .L_36)


	//   ....[0]....
.L_36:
        /*02d4*/ 	.word	0x00000a10


	//   ....[1]....
        /*02d8*/ 	.word	0x00001220


	//   ....[2]....
        /*02dc*/ 	.word	0x00006880


	//   ....[3]....
        /*02e0*/ 	.word	0x00006de0


	//   ....[4]....
        /*02e4*/ 	.word	0x00008060


	//----- nvinfo : EIATTR_MAX_THREADS
	.align		4
.L_37:
        /*02e8*/ 	.byte	0x04, 0x05
        /*02ea*/ 	.short	(.L_39 - .L_38)
.L_38:
        /*02ec*/ 	.word	0x00000180
        /*02f0*/ 	.word	0x00000001
        /*02f4*/ 	.word	0x00000001


	//----- nvinfo : EIATTR_CRS_STACK_SIZE
	.align		4
.L_39:
        /*02f8*/ 	.byte	0x04, 0x1e
        /*02fa*/ 	.short	(.L_41 - .L_40)
.L_40:
        /*02fc*/ 	.word	0x00000000


	//----- nvinfo : EIATTR_CBANK_PARAM_SIZE
	.align		4
.L_41:
        /*0300*/ 	.byte	0x03, 0x19
        /*0302*/ 	.short	0x0470


	//----- nvinfo : EIATTR_PARAM_CBANK
	.align		4
        /*0304*/ 	.byte	0x04, 0x0a
        /*0306*/ 	.short	(.L_43 - .L_42)
	.align		4
.L_42:
        /*0308*/ 	.word	index@(.nv.constant0._ZN7cutlass13device_kernelINS_4gemm6kernel13GemmUniversalIN4cute5tupleIJiiiiEEENS1_10collective13CollectiveMmaINS1_34MainloopSm90TmaGmmaWarpSpecializedILi6ENS5_IJNS4_1CILi2EEENSA_ILi4EEENSA_ILi1EEEEEENS1_35KernelTmaWarpSpecializedCooperativeEEENS5_IJNSA_ILi128EEESH_NSA_ILi64EEEEEENS_6half_tENS5_IJSD_llEEESK_NS5_IJlSD_lEEENS4_8TiledMMAINS4_8MMA_AtomIJNS4_4SM904GMMA26MMA_64x128x16_F32F16F16_SSILNSQ_5MajorE1ELSS_0ELNSQ_7ScaleInE1ELST_1EEEEEENS4_6LayoutINS5_IJSB_SD_SD_EEENS5_IJSD_NSA_ILi0EEESY_EEEEENS5_IJNS4_10UnderscoreES11_S11_EEEEENS4_23SM90_TMA_LOAD_MULTICASTENS4_14ComposedLayoutINS4_7SwizzleILi3ELi4ELi3EEENS4_18smem_ptr_flag_bitsILi16EEENSW_INS5_IJSI_NSA_ILi8EEEEEENS5_IJSD_SI_EEEEEEEvNS4_8identityES14_NS15_IS17_S19_NSW_INS5_IJS1A_SI_EEENS5_IJSI_SD_EEEEEEEvS1F_EENS_8epilogue10collective6detail29Sm90TmaWarpSpecializedAdapterINS1M_15DefaultEpilogueISK_SM_SM_NS1L_6thread17LinearCombinationISK_Li1EffLNS1Q_9ScaleType4KindE0ELNS_15FloatRoundStyleE2ESK_EENS1_15EpilogueDefaultEEEEEvvEEEEvNT_6ParamsE)
        /*030c*/ 	.short	0x0210
        /*030e*/ 	.short	0x0470


	//----- nvinfo : EIATTR_SW_WAR
	.align		4
.L_43:
        /*0310*/ 	.byte	0x04, 0x36
        /*0312*/ 	.short	(.L_45 - .L_44)
.L_44:
        /*0314*/ 	.word	0x00000008
.L_45:


//--------------------- .nv.callgraph             --------------------------
	.section	.nv.callgraph,"",@"SHT_CUDA_CALLGRAPH"
	.align	4
	.sectionentsize	8
	.align		4
        /*0000*/ 	.word	0x00000000
	.align		4
        /*0004*/ 	.word	0xffffffff
	.align		4
        /*0008*/ 	.word	index@(_ZN7cutlass13device_kernelINS_4gemm6kernel13GemmUniversalIN4cute5tupleIJiiiiEEENS1_10collective13CollectiveMmaINS1_34MainloopSm90TmaGmmaWarpSpecializedILi6ENS5_IJNS4_1CILi2EEENSA_ILi4EEENSA_ILi1EEEEEENS1_35KernelTmaWarpSpecializedCooperativeEEENS5_IJNSA_ILi128EEESH_NSA_ILi64EEEEEENS_6half_tENS5_IJSD_llEEESK_NS5_IJlSD_lEEENS4_8TiledMMAINS4_8MMA_AtomIJNS4_4SM904GMMA26MMA_64x128x16_F32F16F16_SSILNSQ_5MajorE1ELSS_0ELNSQ_7ScaleInE1ELST_1EEEEEENS4_6LayoutINS5_IJSB_SD_SD_EEENS5_IJSD_NSA_ILi0EEESY_EEEEENS5_IJNS4_10UnderscoreES11_S11_EEEEENS4_23SM90_TMA_LOAD_MULTICASTENS4_14ComposedLayoutINS4_7SwizzleILi3ELi4ELi3EEENS4_18smem_ptr_flag_bitsILi16EEENSW_INS5_IJSI_NSA_ILi8EEEEEENS5_IJSD_SI_EEEEEEEvNS4_8identityES14_NS15_IS17_S19_NSW_INS5_IJS1A_SI_EEENS5_IJSI_SD_EEEEEEEvS1F_EENS_8epilogue10collective6detail29Sm90TmaWarpSpecializedAdapterINS1M_15DefaultEpilogueISK_SM_SM_NS1L_6thread17LinearCombinationISK_Li1EffLNS1Q_9ScaleType4KindE0ELNS_15FloatRoundStyleE2ESK_EENS1_15EpilogueDefaultEEEEEvvEEEEvNT_6ParamsE)
	.align		4
        /*000c*/ 	.word	index@(__assertfail)
	.align		4
        /*0010*/ 	.word	0x00000000
	.align		4
        /*0014*/ 	.word	0xfffffffe
	.align		4
        /*0018*/ 	.word	0x00000000
	.align		4
        /*001c*/ 	.word	0xfffffffd
	.align		4
        /*0020*/ 	.word	0x00000000
	.align		4
        /*0024*/ 	.word	0xfffffffc


//--------------------- .nv.constant4             --------------------------
	.section	.nv.constant4,"a",@progbits
	.align	8
	.align		8
.nv.constant4:
        /*0000*/ 	.dword	__assertfail
	.align		8
        /*0008*/ 	.dword	__unnamed_1
	.align		8
        /*0010*/ 	.dword	_ZN40_INTERNAL_da6ca61d_4_k_cu_ce4fa795_277694cuda3std3__45__cpo5beginE
	.align		8
        /*0018*/ 	.dword	_ZN40_INTERNAL_da6ca61d_4_k_cu_ce4fa795_277694cuda3std3__45__cpo3endE
	.align		8
        /*0020*/ 	.dword	_ZN40_INTERNAL_da6ca61d_4_k_cu_ce4fa795_277694cuda3std3__45__cpo6cbeginE
	.align		8
        /*0028*/ 	.dword	_ZN40_INTERNAL_da6ca61d_4_k_cu_ce4fa795_277694cuda3std3__45__cpo4cendE
	.align		8
        /*0030*/ 	.dword	_ZN40_INTERNAL_da6ca61d_4_k_cu_ce4fa795_277694cuda3std3__442_GLOBAL__N__da6ca61d_4_k_cu_ce4fa795_277696ignoreE
	.align		8
        /*0038*/ 	.dword	_ZN40_INTERNAL_da6ca61d_4_k_cu_ce4fa795_277694cuda3std3__419piecewise_constructE
	.align		8
        /*0040*/ 	.dword	_ZN40_INTERNAL_da6ca61d_4_k_cu_ce4fa795_277694cuda3std3__48in_placeE
	.align		8
        /*0048*/ 	.dword	_ZN40_INTERNAL_da6ca61d_4_k_cu_ce4fa795_277694cuda3std6ranges3__45__cpo4swapE
	.align		8
        /*0050*/ 	.dword	_ZN40_INTERNAL_da6ca61d_4_k_cu_ce4fa795_277694cuda3std6ranges3__45__cpo9iter_moveE
	.align		8
        /*0058*/ 	.dword	_ZN40_INTERNAL_da6ca61d_4_k_cu_ce4fa795_277694cute7productE
	.align		8
        /*0060*/ 	.dword	_ZN40_INTERNAL_da6ca61d_4_k_cu_ce4fa795_277694cute1_E
	.align		8
        /*0068*/ 	.dword	$str$22
	.align		8
        /*0070*/ 	.dword	$str$23


//--------------------- .text._ZN7cutlass13device_kernelINS_4gemm6kernel13GemmUniversalIN4cute5tupleIJiiiiEEENS1_10collective13CollectiveMmaINS1_34MainloopSm90TmaGmmaWarpSpecializedILi6ENS5_IJNS4_1CILi2EEENSA_ILi4EEENSA_ILi1EEEEEENS1_35KernelTmaWarpSpecializedCooperativeEEENS5_IJNSA_ILi128EEESH_NSA_ILi64EEEEEENS_6half_tENS5_IJSD_llEEESK_NS5_IJlSD_lEEENS4_8TiledMMAINS4_8MMA_AtomIJNS4_4SM904GMMA26MMA_64x128x16_F32F16F16_SSILNSQ_5MajorE1ELSS_0ELNSQ_7ScaleInE1ELST_1EEEEEENS4_6LayoutINS5_IJSB_SD_SD_EEENS5_IJSD_NSA_ILi0EEESY_EEEEENS5_IJNS4_10UnderscoreES11_S11_EEEEENS4_23SM90_TMA_LOAD_MULTICASTENS4_14ComposedLayoutINS4_7SwizzleILi3ELi4ELi3EEENS4_18smem_ptr_flag_bitsILi16EEENSW_INS5_IJSI_NSA_ILi8EEEEEENS5_IJSD_SI_EEEEEEEvNS4_8identityES14_NS15_IS17_S19_NSW_INS5_IJS1A_SI_EEENS5_IJSI_SD_EEEEEEEvS1F_EENS_8epilogue10collective6detail29Sm90TmaWarpSpecializedAdapterINS1M_15DefaultEpilogueISK_SM_SM_NS1L_6thread17LinearCombinationISK_Li1EffLNS1Q_9ScaleType4KindE0ELNS_15FloatRoundStyleE2ESK_EENS1_15EpilogueDefaultEEEEEvvEEEEvNT_6ParamsE --------------------------
	.section	.text._ZN7cutlass13device_kernelINS_4gemm6kernel13GemmUniversalIN4cute5tupleIJiiiiEEENS1_10collective13CollectiveMmaINS1_34MainloopSm90TmaGmmaWarpSpecializedILi6ENS5_IJNS4_1CILi2EEENSA_ILi4EEENSA_ILi1EEEEEENS1_35KernelTmaWarpSpecializedCooperativeEEENS5_IJNSA_ILi128EEESH_NSA_ILi64EEEEEENS_6half_tENS5_IJSD_llEEESK_NS5_IJlSD_lEEENS4_8TiledMMAINS4_8MMA_AtomIJNS4_4SM904GMMA26MMA_64x128x16_F32F16F16_SSILNSQ_5MajorE1ELSS_0ELNSQ_7ScaleInE1ELST_1EEEEEENS4_6LayoutINS5_IJSB_SD_SD_EEENS5_IJSD_NSA_ILi0EEESY_EEEEENS5_IJNS4_10UnderscoreES11_S11_EEEEENS4_23SM90_TMA_LOAD_MULTICASTENS4_14ComposedLayoutINS4_7SwizzleILi3ELi4ELi3EEENS4_18smem_ptr_flag_bitsILi16EEENSW_INS5_IJSI_NSA_ILi8EEEEEENS5_IJSD_SI_EEEEEEEvNS4_8identityES14_NS15_IS17_S19_NSW_INS5_IJS1A_SI_EEENS5_IJSI_SD_EEEEEEEvS1F_EENS_8epilogue10collective6detail29Sm90TmaWarpSpecializedAdapterINS1M_15DefaultEpilogueISK_SM_SM_NS1L_6thread17LinearCombinationISK_Li1EffLNS1Q_9ScaleType4KindE0ELNS_15FloatRoundStyleE2ESK_EENS1_15EpilogueDefaultEEEEEvvEEEEvNT_6ParamsE,"ax",@progbits
	.align	128
.text._ZN7cutlass13device_kernelINS_4gemm6kernel13GemmUniversalIN4cute5tupleIJiiiiEEENS1_10collective13CollectiveMmaINS1_34MainloopSm90TmaGmmaWarpSpecializedILi6ENS5_IJNS4_1CILi2EEENSA_ILi4EEENSA_ILi1EEEEEENS1_35KernelTmaWarpSpecializedCooperativeEEENS5_IJNSA_ILi128EEESH_NSA_ILi64EEEEEENS_6half_tENS5_IJSD_llEEESK_NS5_IJlSD_lEEENS4_8TiledMMAINS4_8MMA_AtomIJNS4_4SM904GMMA26MMA_64x128x16_F32F16F16_SSILNSQ_5MajorE1ELSS_0ELNSQ_7ScaleInE1ELST_1EEEEEENS4_6LayoutINS5_IJSB_SD_SD_EEENS5_IJSD_NSA_ILi0EEESY_EEEEENS5_IJNS4_10UnderscoreES11_S11_EEEEENS4_23SM90_TMA_LOAD_MULTICASTENS4_14ComposedLayoutINS4_7SwizzleILi3ELi4ELi3EEENS4_18smem_ptr_flag_bitsILi16EEENSW_INS5_IJSI_NSA_ILi8EEEEEENS5_IJSD_SI_EEEEEEEvNS4_8identityES14_NS15_IS17_S19_NSW_INS5_IJS1A_SI_EEENS5_IJSI_SD_EEEEEEEvS1F_EENS_8epilogue10collective6detail29Sm90TmaWarpSpecializedAdapterINS1M_15DefaultEpilogueISK_SM_SM_NS1L_6thread17LinearCombinationISK_Li1EffLNS1Q_9ScaleType4KindE0ELNS_15FloatRoundStyleE2ESK_EENS1_15EpilogueDefaultEEEEEvvEEEEvNT_6ParamsE:
        .type           _ZN7cutlass13device_kernelINS_4gemm6kernel13GemmUniversalIN4cute5tupleIJiiiiEEENS1_10collective13CollectiveMmaINS1_34MainloopSm90TmaGmmaWarpSpecializedILi6ENS5_IJNS4_1CILi2EEENSA_ILi4EEENSA_ILi1EEEEEENS1_35KernelTmaWarpSpecializedCooperativeEEENS5_IJNSA_ILi128EEESH_NSA_ILi64EEEEEENS_6half_tENS5_IJSD_llEEESK_NS5_IJlSD_lEEENS4_8TiledMMAINS4_8MMA_AtomIJNS4_4SM904GMMA26MMA_64x128x16_F32F16F16_SSILNSQ_5MajorE1ELSS_0ELNSQ_7ScaleInE1ELST_1EEEEEENS4_6LayoutINS5_IJSB_SD_SD_EEENS5_IJSD_NSA_ILi0EEESY_EEEEENS5_IJNS4_10UnderscoreES11_S11_EEEEENS4_23SM90_TMA_LOAD_MULTICASTENS4_14ComposedLayoutINS4_7SwizzleILi3ELi4ELi3EEENS4_18smem_ptr_flag_bitsILi16EEENSW_INS5_IJSI_NSA_ILi8EEEEEENS5_IJSD_SI_EEEEEEEvNS4_8identityES14_NS15_IS17_S19_NSW_INS5_IJS1A_SI_EEENS5_IJSI_SD_EEEEEEEvS1F_EENS_8epilogue10collective6detail29Sm90TmaWarpSpecializedAdapterINS1M_15DefaultEpilogueISK_SM_SM_NS1L_6thread17LinearCombinationISK_Li1EffLNS1Q_9ScaleType4KindE0ELNS_15FloatRoundStyleE2ESK_EENS1_15EpilogueDefaultEEEEEvvEEEEvNT_6ParamsE,@function
        .size           _ZN7cutlass13device_kernelINS_4gemm6kernel13GemmUniversalIN4cute5tupleIJiiiiEEENS1_10collective13CollectiveMmaINS1_34MainloopSm90TmaGmmaWarpSpecializedILi6ENS5_IJNS4_1CILi2EEENSA_ILi4EEENSA_ILi1EEEEEENS1_35KernelTmaWarpSpecializedCooperativeEEENS5_IJNSA_ILi128EEESH_NSA_ILi64EEEEEENS_6half_tENS5_IJSD_llEEESK_NS5_IJlSD_lEEENS4_8TiledMMAINS4_8MMA_AtomIJNS4_4SM904GMMA26MMA_64x128x16_F32F16F16_SSILNSQ_5MajorE1ELSS_0ELNSQ_7ScaleInE1ELST_1EEEEEENS4_6LayoutINS5_IJSB_SD_SD_EEENS5_IJSD_NSA_ILi0EEESY_EEEEENS5_IJNS4_10UnderscoreES11_S11_EEEEENS4_23SM90_TMA_LOAD_MULTICASTENS4_14ComposedLayoutINS4_7SwizzleILi3ELi4ELi3EEENS4_18smem_ptr_flag_bitsILi16EEENSW_INS5_IJSI_NSA_ILi8EEEEEENS5_IJSD_SI_EEEEEEEvNS4_8identityES14_NS15_IS17_S19_NSW_INS5_IJS1A_SI_EEENS5_IJSI_SD_EEEEEEEvS1F_EENS_8epilogue10collective6detail29Sm90TmaWarpSpecializedAdapterINS1M_15DefaultEpilogueISK_SM_SM_NS1L_6thread17LinearCombinationISK_Li1EffLNS1Q_9ScaleType4KindE0ELNS_15FloatRoundStyleE2ESK_EENS1_15EpilogueDefaultEEEEEvvEEEEvNT_6ParamsE,(.L_x_201 - _ZN7cutlass13device_kernelINS_4gemm6kernel13GemmUniversalIN4cute5tupleIJiiiiEEENS1_10collective13CollectiveMmaINS1_34MainloopSm90TmaGmmaWarpSpecializedILi6ENS5_IJNS4_1CILi2EEENSA_ILi4EEENSA_ILi1EEEEEENS1_35KernelTmaWarpSpecializedCooperativeEEENS5_IJNSA_ILi128EEESH_NSA_ILi64EEEEEENS_6half_tENS5_IJSD_llEEESK_NS5_IJlSD_lEEENS4_8TiledMMAINS4_8MMA_AtomIJNS4_4SM904GMMA26MMA_64x128x16_F32F16F16_SSILNSQ_5MajorE1ELSS_0ELNSQ_7ScaleInE1ELST_1EEEEEENS4_6LayoutINS5_IJSB_SD_SD_EEENS5_IJSD_NSA_ILi0EEESY_EEEEENS5_IJNS4_10UnderscoreES11_S11_EEEEENS4_23SM90_TMA_LOAD_MULTICASTENS4_14ComposedLayoutINS4_7SwizzleILi3ELi4ELi3EEENS4_18smem_ptr_flag_bitsILi16EEENSW_INS5_IJSI_NSA_ILi8EEEEEENS5_IJSD_SI_EEEEEEEvNS4_8identityES14_NS15_IS17_S19_NSW_INS5_IJS1A_SI_EEENS5_IJSI_SD_EEEEEEEvS1F_EENS_8epilogue10collective6detail29Sm90TmaWarpSpecializedAdapterINS1M_15DefaultEpilogueISK_SM_SM_NS1L_6thread17LinearCombinationISK_Li1EffLNS1Q_9ScaleType4KindE0ELNS_15FloatRoundStyleE2ESK_EENS1_15EpilogueDefaultEEEEEvvEEEEvNT_6ParamsE)
        .other          _ZN7cutlass13device_kernelINS_4gemm6kernel13GemmUniversalIN4cute5tupleIJiiiiEEENS1_10collective13CollectiveMmaINS1_34MainloopSm90TmaGmmaWarpSpecializedILi6ENS5_IJNS4_1CILi2EEENSA_ILi4EEENSA_ILi1EEEEEENS1_35KernelTmaWarpSpecializedCooperativeEEENS5_IJNSA_ILi128EEESH_NSA_ILi64EEEEEENS_6half_tENS5_IJSD_llEEESK_NS5_IJlSD_lEEENS4_8TiledMMAINS4_8MMA_AtomIJNS4_4SM904GMMA26MMA_64x128x16_F32F16F16_SSILNSQ_5MajorE1ELSS_0ELNSQ_7ScaleInE1ELST_1EEEEEENS4_6LayoutINS5_IJSB_SD_SD_EEENS5_IJSD_NSA_ILi0EEESY_EEEEENS5_IJNS4_10UnderscoreES11_S11_EEEEENS4_23SM90_TMA_LOAD_MULTICASTENS4_14ComposedLayoutINS4_7SwizzleILi3ELi4ELi3EEENS4_18smem_ptr_flag_bitsILi16EEENSW_INS5_IJSI_NSA_ILi8EEEEEENS5_IJSD_SI_EEEEEEEvNS4_8identityES14_NS15_IS17_S19_NSW_INS5_IJS1A_SI_EEENS5_IJSI_SD_EEEEEEEvS1F_EENS_8epilogue10collective6detail29Sm90TmaWarpSpecializedAdapterINS1M_15DefaultEpilogueISK_SM_SM_NS1L_6thread17LinearCombinationISK_Li1EffLNS1Q_9ScaleType4KindE0ELNS_15FloatRoundStyleE2ESK_EENS1_15EpilogueDefaultEEEEEvvEEEEvNT_6ParamsE,@"STO_CUDA_ENTRY STV_DEFAULT"
_ZN7cutlass13device_kernelINS_4gemm6kernel13GemmUniversalIN4cute5tupleIJiiiiEEENS1_10collective13CollectiveMmaINS1_34MainloopSm90TmaGmmaWarpSpecializedILi6ENS5_IJNS4_1CILi2EEENSA_ILi4EEENSA_ILi1EEEEEENS1_35KernelTmaWarpSpecializedCooperativeEEENS5_IJNSA_ILi128EEESH_NSA_ILi64EEEEEENS_6half_tENS5_IJSD_llEEESK_NS5_IJlSD_lEEENS4_8TiledMMAINS4_8MMA_AtomIJNS4_4SM904GMMA26MMA_64x128x16_F32F16F16_SSILNSQ_5MajorE1ELSS_0ELNSQ_7ScaleInE1ELST_1EEEEEENS4_6LayoutINS5_IJSB_SD_SD_EEENS5_IJSD_NSA_ILi0EEESY_EEEEENS5_IJNS4_10UnderscoreES11_S11_EEEEENS4_23SM90_TMA_LOAD_MULTICASTENS4_14ComposedLayoutINS4_7SwizzleILi3ELi4ELi3EEENS4_18smem_ptr_flag_bitsILi16EEENSW_INS5_IJSI_NSA_ILi8EEEEEENS5_IJSD_SI_EEEEEEEvNS4_8identityES14_NS15_IS17_S19_NSW_INS5_IJS1A_SI_EEENS5_IJSI_SD_EEEEEEEvS1F_EENS_8epilogue10collective6detail29Sm90TmaWarpSpecializedAdapterINS1M_15DefaultEpilogueISK_SM_SM_NS1L_6thread17LinearCombinationISK_Li1EffLNS1Q_9ScaleType4KindE0ELNS_15FloatRoundStyleE2ESK_EENS1_15EpilogueDefaultEEEEEvvEEEEvNT_6ParamsE:
[----:B------:R-:W0:Y:S01]  /*0000*/  LDC R1, c[0x0][0x28] ;  /* 0x00000a00ff017b82 */ /* 0x000e220000000800 */
[----:B------:R-:W1:Y:S01]  /*0010*/  S2R R95, SR_TID.X ;  /* 0x00000000005f7919 */ /* 0x000e620000002100 */
[----:B------:R-:W-:Y:S01]  /*0020*/  ELECT P0, URZ, PT ;  /* 0x00000000003f782f */ /* 0x000fe20003800000 */
[----:B------:R-:W-:Y:S01]  /*0030*/  BSSY B0, `(.L_x_0) ;  /* 0x000000f000007945 */ /* 0x000fe20003800000 */
[--C-:B-1----:R-:W-:Y:S02]  /*0040*/  SHF.R.U32.HI R0, RZ, 0x5, R95.reuse ;  /* 0x00000005ff007819 */ /* 0x102fe4000001165f */
[----:B------:R-:W-:-:S03]  /*0050*/  SHF.R.U32.HI R7, RZ, 0x7, R95 ;  /* 0x00000007ff077819 */ /* 0x000fc6000001165f */
[----:B------:R-:W1:Y:S04]  /*0060*/  SHFL.IDX PT, R3, R0, RZ, 0x1f ;  /* 0x00001fff00037589 */ /* 0x000e6800000e0000 */
[----:B------:R2:W3:Y:S01]  /*0070*/  SHFL.IDX PT, R2, R7, RZ, 0x1f ;  /* 0x00001fff07027589 */ /* 0x0004e200000e0000 */
[----:B-1----:R-:W-:-:S13]  /*0080*/  ISETP.NE.OR P0, PT, R3, RZ, !P0 ;  /* 0x000000ff0300720c */ /* 0x002fda0004705670 */
[----:B0-23--:R-:W-:Y:S05]  /*0090*/  @P0 BRA `(.L_x_1) ;  /* 0x0000000000200947 */ /* 0x00dfea0003800000 */
[----:B------:R-:W-:Y:S02]  /*00a0*/  ULDC.64 UR4, c[0x0][0x198] ;  /* 0x0000660000047ab9 */ /* 0x000fe40000000a00 */
[----:B------:R-:W-:Y:S02]  /*00b0*/  UIADD3 UR6, UP0, UR4, 0xf0, URZ ;  /* 0x000000f004067890 */ /* 0x000fe4000ff1e03f */
[----:B------:R-:W-:Y:S02]  /*00c0*/  UIADD3 UR4, UP1, UR4, 0x1f0, URZ ;  /* 0x000001f004047890 */ /* 0x000fe4000ff3e03f */
[----:B------:R-:W-:Y:S02]  /*00d0*/  UIADD3.X UR7, URZ, UR5, URZ, UP0, !UPT ;  /* 0x000000053f077290 */ /* 0x000fe400087fe43f */
[----:B------:R-:W-:-:S07]  /*00e0*/  UIADD3.X UR5, URZ, UR5, URZ, UP1, !UPT ;  /* 0x000000053f057290 */ /* 0x000fce0008ffe43f */
[----:B------:R0:W-:Y:S02]  /*00f0*/  UTMACCTL.PF [UR6] ;  /* 0x00000000060079b9 */ /* 0x0001e40008040000 */
[----:B------:R0:W-:Y:S02]  /*0100*/  UTMACCTL.PF [UR4] ;  /* 0x00000000040079b9 */ /* 0x0001e40008040000 */
[----:B0-----:R-:W-:Y:S01]  /*0110*/  NOP ;  /* 0x0000000000007918 */ /* 0x001fe20000000000 */
.L_x_1:
[----:B------:R-:W-:Y:S05]  /*0120*/  BSYNC B0 ;  /* 0x0000000000007941 */ /* 0x000fea0003800000 */
.L_x_0:
[----:B------:R-:W0:Y:S02]  /*0130*/  SHFL.IDX PT, R5, R0, RZ, 0x1f ;  /* 0x00001fff00057589 */ /* 0x000e2400000e0000 */
[----:B0-----:R-:W-:-:S13]  /*0140*/  ISETP.NE.AND P0, PT, R5, RZ, PT ;  /* 0x000000ff0500720c */ /* 0x001fda0003f05270 */
[----:B------:R-:W-:Y:S05]  /*0150*/  @P0 BRA `(.L_x_2) ;  /* 0x0000000000680947 */ /* 0x000fea0003800000 */
[----:B------:R-:W0:Y:S01]  /*0160*/  S2UR UR8, SR_CgaCtaId ;  /* 0x00000000000879c3 */ /* 0x000e220000008800 */
[----:B------:R-:W-:Y:S01]  /*0170*/  UMOV UR4, 0x400 ;  /* 0x0000040000047882 */ /* 0x000fe20000000000 */
[----:B------:R-:W-:Y:S01]  /*0180*/  UMOV UR5, 0x1 ;  /* 0x0000000100057882 */ /* 0x000fe20000000000 */
[----:B------:R-:W-:Y:S01]  /*0190*/  UMOV UR6, 0xa ;  /* 0x0000000a00067882 */ /* 0x000fe20000000000 */
[----:B------:R-:W-:Y:S01]  /*01a0*/  ELECT P0, URZ, PT ;  /* 0x00000000003f782f */ /* 0x000fe20003800000 */
[----:B------:R-:W-:-:S04]  /*01b0*/  UIADD3 UR6, -UR6, 0x100000, URZ ;  /* 0x0010000006067890 */ /* 0x000fc8000fffe13f */
[----:B------:R-:W-:Y:S02]  /*01c0*/  USHF.L.U32 UR7, UR6, 0xb, URZ ;  /* 0x0000000b06077899 */ /* 0x000fe4000800063f */
[----:B------:R-:W-:Y:S02]  /*01d0*/  USHF.L.U32 UR6, UR6, 0x1, URZ ;  /* 0x0000000106067899 */ /* 0x000fe4000800063f */
[----:B0-----:R-:W-:Y:S02]  /*01e0*/  ULEA UR8, UR8, UR4, 0x18 ;  /* 0x0000000408087291 */ /* 0x001fe4000f8ec03f */
[----:B------:R-:W-:-:S04]  /*01f0*/  UIADD3 UR4, -UR5, 0x100000, URZ ;  /* 0x0010000005047890 */ /* 0x000fc8000fffe13f */
[----:B------:R-:W-:Y:S02]  /*0200*/  USHF.L.U32 UR5, UR4, 0xb, URZ ;  /* 0x0000000b04057899 */ /* 0x000fe4000800063f */
[----:B------:R-:W-:Y:S01]  /*0210*/  USHF.L.U32 UR4, UR4, 0x1, URZ ;  /* 0x0000000104047899 */ /* 0x000fe2000800063f */
[----:B------:R-:W0:Y:S11]  /*0220*/  FENCE.VIEW.ASYNC.S ;  /* 0x00000000000073c6 */ /* 0x000e360000000000 */
[----:B0-----:R0:W1:Y:S01]  /*0230*/  SYNCS.EXCH.64 URZ, [UR8], UR4 ;  /* 0x00000004083f75b2 */ /* 0x0010620008000100 */
[----:B------:R0:W2:Y:S01]  /*0240*/  SYNCS.EXCH.64 URZ, [UR8+0x30], UR6 ;  /* 0x00003006083f75b2 */ /* 0x0000a20008000100 */
[----:B------:R0:W3:Y:S01]  /*0250*/  SYNCS.EXCH.64 URZ, [UR8+0x8], UR4 ;  /* 0x00000804083f75b2 */ /* 0x0000e20008000100 */
[----:B------:R0:W4:Y:S01]  /*0260*/  SYNCS.EXCH.64 URZ, [UR8+0x38], UR6 ;  /* 0x00003806083f75b2 */ /* 0x0001220008000100 */
[----:B------:R0:W0:Y:S01]  /*0270*/  SYNCS.EXCH.64 URZ, [UR8+0x10], UR4 ;  /* 0x00001004083f75b2 */ /* 0x0000220008000100 */
[----:B------:R0:W0:Y:S01]  /*0280*/  SYNCS.EXCH.64 URZ, [UR8+0x40], UR6 ;  /* 0x00004006083f75b2 */ /* 0x0000220008000100 */
[----:B------:R0:W0:Y:S01]  /*0290*/  SYNCS.EXCH.64 URZ, [UR8+0x18], UR4 ;  /* 0x00001804083f75b2 */ /* 0x0000220008000100 */
[----:B------:R0:W0:Y:S01]  /*02a0*/  SYNCS.EXCH.64 URZ, [UR8+0x48], UR6 ;  /* 0x00004806083f75b2 */ /* 0x0000220008000100 */
[----:B------:R0:W0:Y:S01]  /*02b0*/  SYNCS.EXCH.64 URZ, [UR8+0x20], UR4 ;  /* 0x00002004083f75b2 */ /* 0x0000220008000100 */
[----:B------:R0:W0:Y:S01]  /*02c0*/  SYNCS.EXCH.64 URZ, [UR8+0x50], UR6 ;  /* 0x00005006083f75b2 */ /* 0x0000220008000100 */
[----:B------:R0:W0:Y:S01]  /*02d0*/  SYNCS.EXCH.64 URZ, [UR8+0x28], UR4 ;  /* 0x00002804083f75b2 */ /* 0x0000220008000100 */
[----:B------:R0:W0:Y:S01]  /*02e0*/  SYNCS.EXCH.64 URZ, [UR8+0x58], UR6 ;  /* 0x00005806083f75b2 */ /* 0x0000220008000100 */
[----:B------:R-:W-:Y:S01]  /*02f0*/  NOP ;  /* 0x0000000000007918 */ /* 0x000fe20000000000 */
.L_x_2:
[----:B------:R-:W-:Y:S01]  /*0300*/  SHF.R.S32.HI R4, RZ, 0x1f, R95 ;  /* 0x0000001fff047819 */ /* 0x000fe2000001145f */
[----:B------:R-:W5:Y:S01]  /*0310*/  SHFL.IDX PT, R0, R0, RZ, 0x1f ;  /* 0x00001fff00007589 */ /* 0x000f6200000e0000 */
[----:B0-----:R-:W0:Y:S01]  /*0320*/  S2UR UR8, SR_CTAID.X ;  /* 0x00000000000879c3 */ /* 0x001e220000002500 */
[----:B------:R-:W-:Y:S02]  /*0330*/  ELECT P0, URZ, PT ;  /* 0x00000000003f782f */ /* 0x000fe40003800000 */
[----:B------:R-:W-:Y:S01]  /*0340*/  LEA.HI R4, R4, R95, RZ, 0x7 ;  /* 0x0000005f04047211 */ /* 0x000fe200078f38ff */
[----:B------:R-:W-:Y:S01]  /*0350*/  ULDC UR4, c[0x0][0x150] ;  /* 0x0000540000047ab9 */ /* 0x000fe20000000800 */
[----:B------:R-:W-:Y:S01]  /*0360*/  SHF.R.S32.HI R6, RZ, 0x1f, R5 ;  /* 0x0000001fff067819 */ /* 0x000fe20000011405 */
[----:B------:R-:W-:Y:S01]  /*0370*/  NOP ;  /* 0x0000000000007918 */ /* 0x000fe20000000000 */
[----:B------:R-:W-:Y:S01]  /*0380*/  LOP3.LUT R4, R4, 0xffffff80, RZ, 0xc0, !PT ;  /* 0xffffff8004047812 */ /* 0x000fe200078ec0ff */
[----:B------:R-:W-:Y:S01]  /*0390*/  NOP ;  /* 0x0000000000007918 */ /* 0x000fe20000000000 */
[----:B------:R-:W-:Y:S01]  /*03a0*/  LEA.HI R6, R6, R5, RZ, 0x2 ;  /* 0x0000000506067211 */ /* 0x000fe200078f10ff */
[----:B------:R-:W1:Y:S01]  /*03b0*/  LDC R11, c[0x0][0x144] ;  /* 0x00005100ff0b7b82 */ /* 0x000e620000000800 */
[----:B------:R-:W-:Y:S01]  /*03c0*/  IMAD.MOV.U32 R22, RZ, RZ, 0x1 ;  /* 0x00000001ff167424 */ /* 0x000fe200078e00ff */
[----:B------:R-:W-:Y:S01]  /*03d0*/  ISETP.NE.AND P3, PT, R2, RZ, PT ;  /* 0x000000ff0200720c */ /* 0x000fe20003f65270 */
[----:B------:R-:W-:Y:S01]  /*03e0*/  IMAD.IADD R8, R95, 0x1, -R4 ;  /* 0x000000015f087824 */ /* 0x000fe200078e0a04 */
[----:B------:R-:W-:Y:S01]  /*03f0*/  LOP3.LUT R6, R6, 0x3ffffffc, RZ, 0xc0, !PT ;  /* 0x3ffffffc06067812 */ /* 0x000fe200078ec0ff */
[----:B------:R-:W2:Y:S03]  /*0400*/  S2R R4, SR_CTAID.Y ;  /* 0x0000000000047919 */ /* 0x000ea60000002600 */
[----:B------:R-:W-:Y:S01]  /*0410*/  SHF.R.S32.HI R9, RZ, 0x1f, R8 ;  /* 0x0000001fff097819 */ /* 0x000fe20000011408 */
[----:B------:R-:W-:Y:S01]  /*0420*/  IMAD.IADD R6, R5, 0x1, -R6 ;  /* 0x0000000105067824 */ /* 0x000fe200078e0a06 */
[----:B------:R-:W3:Y:S02]  /*0430*/  LDC R13, c[0x0][0x140] ;  /* 0x00005000ff0d7b82 */ /* 0x000ee40000000800 */
[----:B------:R-:W-:-:S02]  /*0440*/  LEA.HI R9, R9, R8, RZ, 0x3 ;  /* 0x0000000809097211 */ /* 0x000fc400078f18ff */
[----:B-----5:R-:W-:Y:S02]  /*0450*/  ISETP.NE.OR P0, PT, R0, RZ, !P0 ;  /* 0x000000ff0000720c */ /* 0x020fe40004705670 */
[--C-:B------:R-:W-:Y:S02]  /*0460*/  SHF.R.S32.HI R0, RZ, 0x3, R9.reuse ;  /* 0x00000003ff007819 */ /* 0x100fe40000011409 */
[----:B0-----:R-:W-:Y:S02]  /*0470*/  I2FP.F32.U32 R10, UR8 ;  /* 0x00000008000a7c45 */ /* 0x001fe40008201000 */
[----:B------:R-:W-:-:S03]  /*0480*/  SHF.R.S32.HI R9, RZ, 0x1f, R9 ;  /* 0x0000001fff097819 */ /* 0x000fc60000011409 */
[----:B------:R-:W-:Y:S01]  /*0490*/  FMUL R10, R10, UR4 ;  /* 0x000000040a0a7c20 */ /* 0x000fe20008400000 */
[----:B------:R-:W-:Y:S01]  /*04a0*/  LEA.HI R9, R9, R0, RZ, 0x2 ;  /* 0x0000000009097211 */ /* 0x000fe200078f10ff */
[----:B------:R-:W-:Y:S02]  /*04b0*/  ULDC UR4, c[0x0][0x154] ;  /* 0x0000550000047ab9 */ /* 0x000fe40000000800 */
[----:B------:R-:W-:Y:S01]  /*04c0*/  VOTEU.ALL UP0, P0 ;  /* 0x00000000003f7886 */ /* 0x000fe20000000000 */
[----:B------:R-:W-:Y:S01]  /*04d0*/  LOP3.LUT R9, R9, 0xfffffffc, RZ, 0xc0, !PT ;  /* 0xfffffffc09097812 */ /* 0x000fe200078ec0ff */
[----:B------:R-:W0:Y:S01]  /*04e0*/  F2I.U32.TRUNC.NTZ R10, R10 ;  /* 0x0000000a000a7305 */ /* 0x000e22000020f000 */
[----:B------:R-:W-:Y:S02]  /*04f0*/  VOTEU.ALL UP1, P0 ;  /* 0x00000000003f7886 */ /* 0x000fe40000020000 */
[----:B------:R-:W5:Y:S01]  /*0500*/  @!UP0 S2UR UR7, SR_CgaCtaId ;  /* 0x00000000000789c3 */ /* 0x000f620000008800 */
[----:B------:R-:W-:Y:S01]  /*0510*/  IMAD.IADD R9, R0, 0x1, -R9 ;  /* 0x0000000100097824 */ /* 0x000fe200078e0a09 */
[----:B------:R-:W-:Y:S01]  /*0520*/  SHF.R.S32.HI R0, RZ, 0x1f, R3 ;  /* 0x0000001fff007819 */ /* 0x000fe20000011403 */
[----:B------:R-:W-:Y:S01]  /*0530*/  @!UP0 UMOV UR6, 0x400 ;  /* 0x0000040000068882 */ /* 0x000fe20000000000 */
[----:B---3--:R-:W-:Y:S01]  /*0540*/  ISETP.EQ.U32.AND P2, PT, R13, 0x1, PT ;  /* 0x000000010d00780c */ /* 0x008fe20003f42070 */
[----:B------:R-:W-:Y:S01]  /*0550*/  IMAD R19, R6, 0x4, R9 ;  /* 0x0000000406137824 */ /* 0x000fe200078e0209 */
[----:B--2---:R-:W-:-:S02]  /*0560*/  I2FP.F32.U32 R12, R4 ;  /* 0x00000004000c7245 */ /* 0x004fc40000201000 */
[----:B------:R-:W2:Y:S01]  /*0570*/  LDC R9, c[0x0][0x148] ;  /* 0x00005200ff097b82 */ /* 0x000ea20000000800 */
[----:B------:R-:W-:Y:S02]  /*0580*/  LEA.HI R0, R0, R3, RZ, 0x2 ;  /* 0x0000000300007211 */ /* 0x000fe400078f10ff */
[----:B------:R-:W-:Y:S01]  /*0590*/  LEA.HI R6, R19, R19, RZ, 0x1 ;  /* 0x0000001313067211 */ /* 0x000fe200078f08ff */
[----:B0-----:R-:W-:Y:S02]  /*05a0*/  IMAD.MOV R14, RZ, RZ, -R10 ;  /* 0x000000ffff0e7224 */ /* 0x001fe400078e0a0a */
[----:B------:R-:W-:Y:S01]  /*05b0*/  FMUL R12, R12, UR4 ;  /* 0x000000040c0c7c20 */ /* 0x000fe20008400000 */
[----:B------:R-:W-:Y:S01]  /*05c0*/  LOP3.LUT R0, R0, 0xfffffffc, RZ, 0xc0, !PT ;  /* 0xfffffffc00007812 */ /* 0x000fe200078ec0ff */
[----:B------:R-:W-:Y:S01]  /*05d0*/  UMOV UR4, 0x20 ;  /* 0x0000002000047882 */ /* 0x000fe20000000000 */
[----:B------:R-:W-:Y:S01]  /*05e0*/  LOP3.LUT R10, R6, 0xfffffffe, RZ, 0xc0, !PT ;  /* 0xfffffffe060a7812 */ /* 0x000fe200078ec0ff */
[----:B-1----:R-:W-:Y:S01]  /*05f0*/  IMAD R6, R11, R14, UR8 ;  /* 0x000000080b067e24 */ /* 0x002fe2000f8e020e */
[----:B------:R-:W-:-:S04]  /*0600*/  @!UP0 UIADD3 UR4, -UR4, 0x100000, URZ ;  /* 0x0010000004048890 */ /* 0x000fc8000fffe13f */
[----:B------:R-:W-:Y:S02]  /*0610*/  @!UP0 USHF.L.U32 UR5, UR4, 0xb, URZ ;  /* 0x0000000b04058899 */ /* 0x000fe4000800063f */
[----:B------:R-:W-:Y:S01]  /*0620*/  @!UP0 USHF.L.U32 UR4, UR4, 0x1, URZ ;  /* 0x0000000104048899 */ /* 0x000fe2000800063f */
[----:B------:R-:W0:Y:S01]  /*0630*/  F2I.U32.TRUNC.NTZ R12, R12 ;  /* 0x0000000c000c7305 */ /* 0x000e22000020f000 */
[----:B------:R-:W-:Y:S02]  /*0640*/  IMAD.IADD R3, R3, 0x1, -R0 ;  /* 0x0000000103037824 */ /* 0x000fe400078e0a00 */
[C---:B------:R-:W-:Y:S02]  /*0650*/  IMAD.IADD R11, R19.reuse, 0x1, -R10 ;  /* 0x00000001130b7824 */ /* 0x040fe400078e0a0a */
[----:B------:R-:W-:Y:S01]  /*0660*/  IMAD.SHL.U32 R10, R19, 0x4, RZ ;  /* 0x00000004130a7824 */ /* 0x000fe200078e00ff */
[----:B-----5:R-:W-:Y:S01]  /*0670*/  @!UP0 ULEA UR6, UR7, UR6, 0x18 ;  /* 0x0000000607068291 */ /* 0x020fe2000f8ec03f */
[----:B------:R-:W-:Y:S01]  /*0680*/  ISETP.NE.AND P1, PT, R3, 0x3, PT ;  /* 0x000000030300780c */ /* 0x000fe20003f25270 */
[----:B------:R-:W-:Y:S01]  /*0690*/  VOTEU.ALL UP0, P0 ;  /* 0x00000000003f7886 */ /* 0x000fe20000000000 */
[----:B------:R-:W-:-:S02]  /*06a0*/  ISETP.NE.AND P4, PT, R11, R6, PT ;  /* 0x000000060b00720c */ /* 0x000fc40003f85270 */
[----:B------:R-:W-:Y:S02]  /*06b0*/  LOP3.LUT R19, R19, 0xc, R10, 0x78, !PT ;  /* 0x0000000c13137812 */ /* 0x000fe400078e780a */
[----:B------:R-:W-:Y:S01]  /*06c0*/  LOP3.LUT P0, RZ, R8, 0x7, RZ, 0xc0, !PT ;  /* 0x0000000708ff7812 */ /* 0x000fe2000780c0ff */
[C---:B------:R-:W-:Y:S01]  /*06d0*/  VIADD R8, R2.reuse, 0xffffffff ;  /* 0xffffffff02087836 */ /* 0x040fe20000000000 */
[----:B------:R-:W-:Y:S01]  /*06e0*/  ISETP.EQ.OR P1, PT, R3, RZ, !P1 ;  /* 0x000000ff0300720c */ /* 0x000fe20004f22670 */
[----:B0-----:R-:W-:Y:S01]  /*06f0*/  IMAD.MOV R23, RZ, RZ, -R12 ;  /* 0x000000ffff177224 */ /* 0x001fe200078e0a0c */
[----:B------:R-:W-:Y:S01]  /*0700*/  ISETP.LT.U32.AND P0, PT, R19, 0x8, !P0 ;  /* 0x000000081300780c */ /* 0x000fe20004701070 */
[----:B------:R-:W0:Y:S02]  /*0710*/  FENCE.VIEW.ASYNC.S ;  /* 0x00000000000073c6 */ /* 0x000e240000000000 */
[----:B0-----:R0:W1:Y:S01]  /*0720*/  @!UP0 SYNCS.EXCH.64 URZ, [UR6+0x70], UR4 ;  /* 0x00007004063f85b2 */ /* 0x0010620008000100 */
[----:B------:R-:W-:Y:S01]  /*0730*/  ISETP.EQ.AND P1, PT, R2, RZ, P1 ;  /* 0x000000ff0200720c */ /* 0x000fe20000f22270 */
[----:B--2---:R-:W-:Y:S01]  /*0740*/  IMAD R11, R9, R23, R4 ;  /* 0x00000017090b7224 */ /* 0x004fe200078e0204 */
[----:B------:R-:W-:-:S02]  /*0750*/  ISETP.GE.U32.AND P6, PT, R8, 0x2, PT ;  /* 0x000000020800780c */ /* 0x000fc40003fc6070 */
[----:B------:R-:W-:Y:S02]  /*0760*/  @P4 LEA.HI R0, R19, R19, RZ, 0x1 ;  /* 0x0000001313004211 */ /* 0x000fe400078f08ff */
[----:B------:R-:W-:Y:S02]  /*0770*/  SEL R18, RZ, 0x1, !P1 ;  /* 0x00000001ff127807 */ /* 0x000fe40004800000 */
[----:B------:R-:W-:Y:S02]  /*0780*/  @P4 SHF.R.S32.HI R0, RZ, 0x1, R0 ;  /* 0x00000001ff004819 */ /* 0x000fe40000011400 */
[----:B------:R-:W-:Y:S02]  /*0790*/  SEL R18, R18, 0x2, P6 ;  /* 0x0000000212127807 */ /* 0x000fe40003000000 */
[----:B------:R-:W-:Y:S02]  /*07a0*/  @P4 ISETP.NE.AND P5, PT, R0, R11, PT ;  /* 0x0000000b0000420c */ /* 0x000fe40003fa5270 */
[----:B------:R-:W-:Y:S01]  /*07b0*/  SEL R11, RZ, 0x1, !P0 ;  /* 0x00000001ff0b7807 */ /* 0x000fe20004000000 */
[----:B------:R0:W2:Y:S01]  /*07c0*/  @!UP1 SYNCS.EXCH.64 URZ, [UR6+0x78], UR4 ;  /* 0x00007804063f95b2 */ /* 0x0000a20008000100 */
[----:B------:R-:W-:Y:S01]  /*07d0*/  @P4 SEL R22, RZ, 0x1, P5 ;  /* 0x00000001ff164807 */ /* 0x000fe20002800000 */
[----:B------:R-:W-:Y:S01]  /*07e0*/  NOP ;  /* 0x0000000000007918 */ /* 0x000fe20000000000 */
[----:B------:R-:W-:-:S02]  /*07f0*/  LOP3.LUT R0, R95, 0x7f, RZ, 0xc0, !PT ;  /* 0x0000007f5f007812 */ /* 0x000fc400078ec0ff */
[----:B------:R-:W-:Y:S01]  /*0800*/  LOP3.LUT R22, R22, R11, RZ, 0xc0, !PT ;  /* 0x0000000b16167212 */ /* 0x000fe200078ec0ff */
[----:B01----:R-:W-:Y:S06]  /*0810*/  @!P2 BRA `(.L_x_3) ;  /* 0x000000000008a947 */ /* 0x003fec0003800000 */
[----:B--2-4-:R-:W-:Y:S01]  /*0820*/  UCGABAR_ARV ;  /* 0x00000000000079c7 */ /* 0x014fe20008000000 */
[----:B------:R-:W-:Y:S05]  /*0830*/  BRA `(.L_x_4) ;  /* 0x0000000000047947 */ /* 0x000fea0003800000 */
.L_x_3:
[----:B--2-4-:R-:W-:Y:S01]  /*0840*/  NOP ;  /* 0x0000000000007918 */ /* 0x014fe20000000000 */
.L_x_4:
[----:B------:R-:W0:Y:S01]  /*0850*/  LDC R2, c[0x0][0x65c] ;  /* 0x00019700ff027b82 */ /* 0x000e220000000800 */
[----:B------:R-:W-:Y:S02]  /*0860*/  IMAD.U32 R10, RZ, RZ, UR8 ;  /* 0x00000008ff0a7e24 */ /* 0x000fe4000f8e00ff */
[----:B------:R-:W-:Y:S01]  /*0870*/  IMAD.MOV.U32 R11, RZ, RZ, RZ ;  /* 0x000000ffff0b7224 */ /* 0x000fe200078e00ff */
[----:B0-----:R-:W-:-:S04]  /*0880*/  ISETP.NE.AND P1, PT, R2, 0x1, PT ;  /* 0x000000010200780c */ /* 0x001fc80003f25270 */
[----:B------:R-:W-:-:S09]  /*0890*/  P2R R5, PR, RZ, 0x2 ;  /* 0x00000002ff057803 */ /* 0x000fd20000000000 */
[----:B------:R-:W0:Y:S01]  /*08a0*/  @P1 LDC R17, c[0x0][0x10] ;  /* 0x00000400ff111b82 */ /* 0x000e220000000800 */
[----:B------:R-:W-:Y:S02]  /*08b0*/  @P1 IMAD.MOV.U32 R5, RZ, RZ, RZ ;  /* 0x000000ffff051224 */ /* 0x000fe400078e00ff */
[----:B------:R-:W-:-:S05]  /*08c0*/  @P1 IMAD.MOV.U32 R15, RZ, RZ, RZ ;  /* 0x000000ffff0f1224 */ /* 0x000fca00078e00ff */
[----:B------:R-:W1:Y:S01]  /*08d0*/  @!P1 LDC R13, c[0x0][0xc] ;  /* 0x00000300ff0d9b82 */ /* 0x000e620000000800 */
[----:B------:R-:W-:Y:S01]  /*08e0*/  ULDC UR4, c[0x0][0xc] ;  /* 0x0000030000047ab9 */ /* 0x000fe20000000800 */
[----:B------:R-:W-:Y:S01]  /*08f0*/  ULDC UR5, c[0x0][0x10] ;  /* 0x0000040000057ab9 */ /* 0x000fe20000000800 */
[----:B------:R-:W-:Y:S01]  /*0900*/  ULDC UR6, c[0x0][0x14] ;  /* 0x0000050000067ab9 */ /* 0x000fe20000000800 */
[----:B------:R-:W-:-:S04]  /*0910*/  UIMAD.WIDE.U32 UR4, UR4, UR5, URZ ;  /* 0x00000005040472a5 */ /* 0x000fc8000f8e003f */
[----:B------:R-:W-:Y:S02]  /*0920*/  UIMAD.WIDE.U32 UR36, UR4, UR6, URZ ;  /* 0x00000006042472a5 */ /* 0x000fe4000f8e003f */
[----:B------:R-:W-:-:S04]  /*0930*/  UIMAD UR42, UR5, UR6, URZ ;  /* 0x00000006052a72a4 */ /* 0x000fc8000f8e023f */
[----:B------:R-:W-:Y:S01]  /*0940*/  UIADD3 UR42, UR37, UR42, URZ ;  /* 0x0000002a252a7290 */ /* 0x000fe2000fffe03f */
[----:B0-----:R-:W-:-:S04]  /*0950*/  @P1 IMAD.WIDE.U32 R16, R17, UR8, R4 ;  /* 0x0000000811101c25 */ /* 0x001fc8000f8e0004 */
[----:B------:R-:W-:Y:S02]  /*0960*/  @P1 IMAD.IADD R17, R17, 0x1, R15 ;  /* 0x0000000111111824 */ /* 0x000fe400078e020f */
[----:B-1----:R-:W-:-:S04]  /*0970*/  @!P1 IMAD.WIDE.U32 R10, R4, R13, R10 ;  /* 0x0000000d040a9225 */ /* 0x002fc800078e000a */
[----:B------:R-:W-:Y:S02]  /*0980*/  @!P1 IMAD.MOV.U32 R16, RZ, RZ, R10 ;  /* 0x000000ffff109224 */ /* 0x000fe400078e000a */
[----:B------:R-:W-:Y:S01]  /*0990*/  @!P1 IMAD.MOV.U32 R17, RZ, RZ, R11 ;  /* 0x000000ffff119224 */ /* 0x000fe200078e000b */
[----:B------:R-:W-:Y:S06]  /*09a0*/  @!P2 BRA `(.L_x_5) ;  /* 0x00000000000ca947 */ /* 0x000fec0003800000 */
[----:B------:R-:W-:Y:S01]  /*09b0*/  UCGABAR_WAIT ;  /* 0x0000000000007dc7 */ /* 0x000fe20008000000 */
[----:B------:R-:W-:Y:S01]  /*09c0*/  CCTL.IVALL ;  /* 0x00000000ff00798f */ /* 0x000fe20002000000 */
[----:B------:R-:W-:Y:S05]  /*09d0*/  BRA `(.L_x_6) ;  /* 0x0000000000047947 */ /* 0x000fea0003800000 */
.L_x_5:
[----:B------:R-:W-:Y:S06]  /*09e0*/  BAR.SYNC.DEFER_BLOCKING 0x0 ;  /* 0x0000000000007b1d */ /* 0x000fec0000010000 */
.L_x_6:
[----:B------:R-:W-:Y:S05]  /*09f0*/  @!P3 BRA `(.L_x_7) ;  /* 0x0000005c00a4b947 */ /* 0x000fea0003800000 */
[----:B------:R-:W-:-:S13]  /*0a00*/  ISETP.GT.U32.AND P0, PT, R8, 0x1, PT ;  /* 0x000000010800780c */ /* 0x000fda0003f04070 */
[----:B------:R-:W-:Y:S05]  /*0a10*/  @P0 EXIT ;  /* 0x000000000000094d */ /* 0x000fea0003800000 */
[----:B------:R-:W-:Y:S01]  /*0a20*/  ULDC.64 UR4, c[0x0][0x650] ;  /* 0x0001940000047ab9 */ /* 0x000fe20000000a00 */
[----:B------:R-:W-:Y:S01]  /*0a30*/  PRMT R3, RZ, 0x7610, R3 ;  /* 0x00007610ff037816 */ /* 0x000fe20000000003 */
[----:B------:R-:W-:Y:S01]  /*0a40*/  IMAD.MOV.U32 R103, RZ, RZ, -0x1 ;  /* 0xffffffffff677424 */ /* 0x000fe200078e00ff */
[----:B------:R-:W-:Y:S01]  /*0a50*/  ISETP.GE.U32.AND P0, PT, R16, UR4, PT ;  /* 0x0000000410007c0c */ /* 0x000fe2000bf06070 */
[----:B------:R-:W-:Y:S02]  /*0a60*/  IMAD.MOV.U32 R100, RZ, RZ, -0x1 ;  /* 0xffffffffff647424 */ /* 0x000fe400078e00ff */
[----:B------:R-:W-:Y:S01]  /*0a70*/  IMAD.MOV.U32 R101, RZ, RZ, -0x1 ;  /* 0xffffffffff657424 */ /* 0x000fe200078e00ff */
[----:B------:R-:W-:-:S13]  /*0a80*/  ISETP.GE.U32.AND.EX P0, PT, R17, UR5, PT, P0 ;  /* 0x0000000511007c0c */ /* 0x000fda000bf06100 */
[----:B------:R-:W-:Y:S05]  /*0a90*/  @P0 BRA `(.L_x_8) ;  /* 0x0000000400280947 */ /* 0x000fea0003800000 */
[----:B------:R-:W0:Y:S01]  /*0aa0*/  LDC.64 R24, c[0x0][0x628] ;  /* 0x00018a00ff187b82 */ /* 0x000e220000000a00 */
[----:B------:R-:W-:Y:S02]  /*0ab0*/  IMAD.MOV.U32 R10, RZ, RZ, R16 ;  /* 0x000000ffff0a7224 */ /* 0x000fe400078e0010 */
[----:B------:R-:W-:-:S05]  /*0ac0*/  IMAD.MOV.U32 R11, RZ, RZ, R17 ;  /* 0x000000ffff0b7224 */ /* 0x000fca00078e0011 */
[----:B------:R-:W1:Y:S08]  /*0ad0*/  LDC R8, c[0x0][0x630] ;  /* 0x00018c00ff087b82 */ /* 0x000e700000000800 */
[----:B------:R-:W2:Y:S01]  /*0ae0*/  LDC.64 R26, c[0x0][0x620] ;  /* 0x00018800ff1a7b82 */ /* 0x000ea20000000a00 */
[----:B0-----:R-:W-:-:S04]  /*0af0*/  ISETP.NE.U32.AND P0, PT, R24, RZ, PT ;  /* 0x000000ff1800720c */ /* 0x001fc80003f05070 */
[----:B------:R-:W-:-:S13]  /*0b00*/  ISETP.NE.AND.EX P0, PT, R25, RZ, PT, P0 ;  /* 0x000000ff1900720c */ /* 0x000fda0003f05300 */
[----:B-12---:R-:W-:Y:S05]  /*0b10*/  @!P0 BRA `(.L_x_9) ;  /* 0x0000000000288947 */ /* 0x006fea0003800000 */
[----:B------:R-:W0:Y:S02]  /*0b20*/  LDC R3, c[0x0][0x634] ;  /* 0x00018d00ff037b82 */ /* 0x000e240000000800 */
[----:B0-----:R-:W-:-:S05]  /*0b30*/  IADD3 R3, P0, R16, R3, RZ ;  /* 0x0000000310037210 */ /* 0x001fca0007f1e0ff */
[----:B------:R-:W-:-:S04]  /*0b40*/  IMAD.X R21, RZ, RZ, R17, P0 ;  /* 0x000000ffff157224 */ /* 0x000fc800000e0611 */
[----:B------:R-:W-:-:S04]  /*0b50*/  IMAD.WIDE.U32 R10, R21, R24, RZ ;  /* 0x00000018150a7225 */ /* 0x000fc800078e00ff */
[----:B------:R-:W-:-:S04]  /*0b60*/  IMAD.WIDE.U32 R12, P0, R3, R25, R10 ;  /* 0x00000019030c7225 */ /* 0x000fc8000780000a */
[----:B------:R-:W-:-:S04]  /*0b70*/  IMAD.WIDE.U32 R10, R3, R24, RZ ;  /* 0x00000018030a7225 */ /* 0x000fc800078e00ff */
[----:B------:R-:W-:Y:S01]  /*0b80*/  IMAD.X R15, RZ, RZ, RZ, P0 ;  /* 0x000000ffff0f7224 */ /* 0x000fe200000e06ff */
[----:B------:R-:W-:Y:S01]  /*0b90*/  IADD3 RZ, P0, R11, R12, RZ ;  /* 0x0000000c0bff7210 */ /* 0x000fe20007f1e0ff */
[----:B------:R-:W-:-:S04]  /*0ba0*/  IMAD.MOV.U32 R14, RZ, RZ, R13 ;  /* 0x000000ffff0e7224 */ /* 0x000fc800078e000d */
[----:B------:R-:W-:-:S08]  /*0bb0*/  IMAD.WIDE.U32.X R10, R21, R25, R14, P0 ;  /* 0x00000019150a7225 */ /* 0x000fd000000e040e */
.L_x_9:
[----:B------:R-:W0:Y:S01]  /*0bc0*/  LDC.64 R30, c[0x0][0x640] ;  /* 0x00019000ff1e7b82 */ /* 0x000e220000000a00 */
[-CC-:B------:R-:W-:Y:S01]  /*0bd0*/  SHF.R.U64 R101, R10, R8.reuse, R11.reuse ;  /* 0x000000080a657219 */ /* 0x180fe2000000120b */
[----:B------:R-:W-:Y:S01]  /*0be0*/  IMAD R29, R9, R23, R4 ;  /* 0x00000017091d7224 */ /* 0x000fe200078e0204 */
[----:B------:R-:W-:Y:S01]  /*0bf0*/  SHF.R.U32.HI R3, RZ, R8, R11 ;  /* 0x00000008ff037219 */ /* 0x000fe2000001160b */
[----:B------:R-:W-:Y:S01]  /*0c00*/  IMAD.MOV.U32 R23, RZ, RZ, 0x1 ;  /* 0x00000001ff177424 */ /* 0x000fe200078e00ff */
[----:B------:R-:W-:-:S03]  /*0c10*/  IADD3 R5, P0, RZ, -R101, RZ ;  /* 0x80000065ff057210 */ /* 0x000fc60007f1e0ff */
[----:B------:R-:W1:Y:S02]  /*0c20*/  LDC R12, c[0x0][0x618] ;  /* 0x00018600ff0c7b82 */ /* 0x000e640000000800 */
[----:B------:R-:W-:Y:S02]  /*0c30*/  IMAD.X R3, RZ, RZ, ~R3, P0 ;  /* 0x000000ffff037224 */ /* 0x000fe400000e0e03 */
[----:B------:R-:W-:-:S04]  /*0c40*/  IMAD.WIDE.U32 R10, R5, R26, R16 ;  /* 0x0000001a050a7225 */ /* 0x000fc800078e0010 */
[----:B------:R-:W2:Y:S01]  /*0c50*/  LDC R20, c[0x0][0x608] ;  /* 0x00018200ff147b82 */ /* 0x000ea20000000800 */
[----:B------:R-:W-:Y:S02]  /*0c60*/  IMAD R8, R3, R26, RZ ;  /* 0x0000001a03087224 */ /* 0x000fe400078e02ff */
[----:B------:R-:W-:Y:S02]  /*0c70*/  IMAD.MOV.U32 R3, RZ, RZ, -0x1 ;  /* 0xffffffffff037424 */ /* 0x000fe400078e00ff */
[----:B------:R-:W-:-:S03]  /*0c80*/  IMAD R5, R5, R27, R8 ;  /* 0x0000001b05057224 */ /* 0x000fc600078e0208 */
[----:B------:R-:W3:Y:S01]  /*0c90*/  LDC R28, c[0x0][0x658] ;  /* 0x00019600ff1c7b82 */ /* 0x000ee20000000800 */
[----:B------:R-:W-:Y:S01]  /*0ca0*/  IMAD.IADD R5, R11, 0x1, R5 ;  /* 0x000000010b057824 */ /* 0x000fe200078e0205 */
[----:B0-----:R-:W-:-:S04]  /*0cb0*/  ISETP.NE.U32.AND P0, PT, R30, RZ, PT ;  /* 0x000000ff1e00720c */ /* 0x001fc80003f05070 */
[----:B------:R-:W-:Y:S02]  /*0cc0*/  ISETP.NE.AND.EX P0, PT, R31, RZ, PT, P0 ;  /* 0x000000ff1f00720c */ /* 0x000fe40003f05300 */
[----:B------:R-:W0:Y:S01]  /*0cd0*/  LDC R24, c[0x0][0x600] ;  /* 0x00018000ff187b82 */ /* 0x000e220000000800 */
[-CC-:B-1----:R-:W-:Y:S02]  /*0ce0*/  SHF.R.U64 R14, R10, R12.reuse, R5.reuse ;  /* 0x0000000c0a0e7219 */ /* 0x182fe40000001205 */
[----:B------:R-:W-:-:S05]  /*0cf0*/  SHF.R.U32.HI R5, RZ, R12, R5 ;  /* 0x0000000cff057219 */ /* 0x000fca0000011605 */
[----:B------:R-:W1:Y:S01]  /*0d00*/  LDC R15, c[0x0][0x648] ;  /* 0x00019200ff0f7b82 */ /* 0x000e620000000800 */
[-CC-:B--2---:R-:W-:Y:S02]  /*0d10*/  SHF.R.U64 R27, R14, R20.reuse, R5.reuse ;  /* 0x000000140e1b7219 */ /* 0x184fe40000001205 */
[----:B------:R-:W-:-:S05]  /*0d20*/  SHF.R.U32.HI R5, RZ, R20, R5 ;  /* 0x00000014ff057219 */ /* 0x000fca0000011605 */
[----:B------:R-:W2:Y:S01]  /*0d30*/  LDC R21, c[0x0][0x638] ;  /* 0x00018e00ff157b82 */ /* 0x000ea20000000800 */
[-CC-:B---3--:R-:W-:Y:S02]  /*0d40*/  SHF.R.U64 R20, R27, R28.reuse, R5.reuse ;  /* 0x0000001c1b147219 */ /* 0x188fe40000001205 */
[-C--:B------:R-:W-:Y:S02]  /*0d50*/  SHF.L.U32 R3, R3, R28.reuse, RZ ;  /* 0x0000001c03037219 */ /* 0x080fe400000006ff */
[----:B------:R-:W-:Y:S01]  /*0d60*/  SHF.R.U32.HI R5, RZ, R28, R5 ;  /* 0x0000001cff057219 */ /* 0x000fe20000011605 */
[----:B------:R-:W-:Y:S01]  /*0d70*/  IMAD.MOV.U32 R4, RZ, RZ, R20 ;  /* 0x000000ffff047224 */ /* 0x000fe200078e0014 */
[----:B------:R-:W-:Y:S01]  /*0d80*/  LOP3.LUT R12, RZ, R3, RZ, 0x33, !PT ;  /* 0x00000003ff0c7212 */ /* 0x000fe200078e33ff */
[----:B------:R-:W3:Y:S01]  /*0d90*/  LDC R25, c[0x0][0x610] ;  /* 0x00018400ff197b82 */ /* 0x000ee20000000800 */
[----:B------:R-:W-:Y:S05]  /*0da0*/  @!P0 BRA `(.L_x_10) ;  /* 0x0000000000288947 */ /* 0x000fea0003800000 */
[----:B------:R-:W4:Y:S02]  /*0db0*/  LDC R3, c[0x0][0x64c] ;  /* 0x00019300ff037b82 */ /* 0x000f240000000800 */
[----:B----4-:R-:W-:-:S05]  /*0dc0*/  IADD3 R3, P0, R20, R3, RZ ;  /* 0x0000000314037210 */ /* 0x010fca0007f1e0ff */
        /* <DEDUP_REMOVED lines=8> */
.L_x_10:
[----:B-1----:R-:W-:Y:S01]  /*0e50*/  SHF.R.U64 R4, R4, R15, R5 ;  /* 0x0000000f04047219 */ /* 0x002fe20000001205 */
[----:B0-----:R-:W-:Y:S01]  /*0e60*/  VIADD R5, R24, 0xffffffff ;  /* 0xffffffff18057836 */ /* 0x001fe20000000000 */
[----:B------:R-:W-:Y:S02]  /*0e70*/  SHF.L.U32 R3, R23, R28, RZ ;  /* 0x0000001c17037219 */ /* 0x000fe400000006ff */
[----:B------:R-:W-:Y:S01]  /*0e80*/  LOP3.LUT R12, R27, R12, RZ, 0xc0, !PT ;  /* 0x0000000c1b0c7212 */ /* 0x000fe200078ec0ff */
[----:B------:R-:W-:Y:S01]  /*0e90*/  IMAD.MOV R8, RZ, RZ, -R4 ;  /* 0x000000ffff087224 */ /* 0x000fe200078e0a04 */
[----:B------:R-:W-:Y:S02]  /*0ea0*/  SEL R6, R6, R29, !P1 ;  /* 0x0000001d06067207 */ /* 0x000fe40004800000 */
[----:B------:R-:W-:Y:S01]  /*0eb0*/  LOP3.LUT R5, R14, R5, RZ, 0xc0, !PT ;  /* 0x000000050e057212 */ /* 0x000fe200078ec0ff */
[----:B------:R-:W-:Y:S02]  /*0ec0*/  IMAD R9, R3, R4, R12 ;  /* 0x0000000403097224 */ /* 0x000fe400078e020c */
[----:B--2---:R-:W-:-:S02]  /*0ed0*/  IMAD R3, R8, R21, R20 ;  /* 0x0000001508037224 */ /* 0x004fc400078e0214 */
[----:B---3--:R-:W-:Y:S02]  /*0ee0*/  IMAD R6, R9, R25, R6 ;  /* 0x0000001909067224 */ /* 0x008fe400078e0206 */
[----:B------:R-:W-:Y:S02]  /*0ef0*/  IMAD R103, R3, R24, R5 ;  /* 0x0000001803677224 */ /* 0x000fe400078e0205 */
[----:B------:R-:W-:-:S03]  /*0f00*/  IMAD.MOV.U32 R4, RZ, RZ, 0x1 ;  /* 0x00000001ff047424 */ /* 0x000fc600078e00ff */
[----:B------:R-:W-:Y:S02]  /*0f10*/  SEL R100, R103, R6, !P1 ;  /* 0x0000000667647207 */ /* 0x000fe40004800000 */
[----:B------:R-:W-:Y:S02]  /*0f20*/  PRMT R3, R4, 0x7610, R3 ;  /* 0x0000761004037816 */ /* 0x000fe40000000003 */
[----:B------:R-:W-:-:S07]  /*0f30*/  SEL R103, R6, R103, !P1 ;  /* 0x0000006706677207 */ /* 0x000fce0004800000 */
.L_x_8:
[----:B------:R-:W-:-:S08]  /*0f40*/  NOP ;  /* 0x0000000000007918 */ /* 0x000fd00000000000 */
[----:B------:R-:W0:Y:S02]  /*0f50*/  USETMAXREG.TRY_ALLOC.CTAPOOL UP0, 0xe8 ;  /* 0x000000e8000079c8 */ /* 0x000e240008000600 */
[----:B0-----:R-:W-:-:S13]  /*0f60*/  PLOP3.LUT P0, PT, PT, PT, UP0, 0x80, 0x0 ;  /* 0x000000000000781c */ /* 0x001fda0003f0f008 */
[----:B------:R-:W-:Y:S05]  /*0f70*/  @!P0 BRA `(.L_x_8) ;  /* 0xfffffffc00f08947 */ /* 0x000fea000383ffff */
[----:B------:R-:W-:Y:S01]  /*0f80*/  ULDC.64 UR4, c[0x0][0x598] ;  /* 0x0001660000047ab9 */ /* 0x000fe20000000a00 */
[----:B------:R-:W-:Y:S01]  /*0f90*/  ULDC.64 UR38, c[0x0][0x208] ;  /* 0x0000820000267ab9 */ /* 0x000fe20000000a00 */
[----:B------:R-:W-:-:S04]  /*0fa0*/  ISETP.NE.U32.AND P0, PT, RZ, UR4, PT ;  /* 0x00000004ff007c0c */ /* 0x000fc8000bf05070 */
[----:B------:R-:W-:-:S13]  /*0fb0*/  ISETP.NE.AND.EX P0, PT, RZ, UR5, PT, P0 ;  /* 0x00000005ff007c0c */ /* 0x000fda000bf05300 */
[----:B------:R-:W-:Y:S05]  /*0fc0*/  @!P0 BRA `(.L_x_11) ;  /* 0x00000000001c8947 */ /* 0x000fea0003800000 */
[----:B------:R-:W0:Y:S02]  /*0fd0*/  LDC.64 R4, c[0x0][0x598] ;  /* 0x00016600ff047b82 */ /* 0x000e240000000a00 */
[----:B0-----:R-:W2:Y:S02]  /*0fe0*/  LDG.E.64 R4, desc[UR38][R4.64] ;  /* 0x0000002604047981 */ /* 0x001ea4000c1e1b00 */
[----:B--2---:R-:W-:-:S04]  /*0ff0*/  ISETP.NE.U32.AND P0, PT, R4, RZ, PT ;  /* 0x000000ff0400720c */ /* 0x004fc80003f05070 */
[----:B------:R-:W-:-:S13]  /*1000*/  ISETP.NE.AND.EX P0, PT, R5, RZ, PT, P0 ;  /* 0x000000ff0500720c */ /* 0x000fda0003f05300 */
[----:B------:R-:W-:Y:S05]  /*1010*/  @!P0 BRA `(.L_x_11) ;  /* 0x0000000000088947 */ /* 0x000fea0003800000 */
[----:B------:R0:W5:Y:S01]  /*1020*/  LD.E R23, desc[UR38][R4.64] ;  /* 0x0000002604177980 */ /* 0x000162000c101900 */
[----:B------:R-:W-:Y:S05]  /*1030*/  BRA `(.L_x_12) ;  /* 0x0000000000247947 */ /* 0x000fea0003800000 */
.L_x_11:
[----:B------:R-:W-:Y:S02]  /*1040*/  ULDC.64 UR4, c[0x0][0x588] ;  /* 0x0001620000047ab9 */ /* 0x000fe40000000a00 */
[----:B------:R-:W-:-:S04]  /*1050*/  ISETP.NE.U32.AND P0, PT, RZ, UR4, PT ;  /* 0x00000004ff007c0c */ /* 0x000fc8000bf05070 */
[----:B------:R-:W-:-:S13]  /*1060*/  ISETP.NE.AND.EX P0, PT, RZ, UR5, PT, P0 ;  /* 0x00000005ff007c0c */ /* 0x000fda000bf05300 */
[----:B------:R-:W-:Y:S05]  /*1070*/  @!P0 BRA `(.L_x_13) ;  /* 0x00000000000c8947 */ /* 0x000fea0003800000 */
[----:B------:R-:W0:Y:S02]  /*1080*/  LDC.64 R4, c[0x0][0x588] ;  /* 0x00016200ff047b82 */ /* 0x000e240000000a00 */
[----:B0-----:R1:W5:Y:S01]  /*1090*/  LDG.E R23, desc[UR38][R4.64] ;  /* 0x0000002604177981 */ /* 0x001362000c1e1900 */
[----:B------:R-:W-:Y:S05]  /*10a0*/  BRA `(.L_x_12) ;  /* 0x0000000000087947 */ /* 0x000fea0003800000 */
.L_x_13:
[----:B------:R-:W-:Y:S02]  /*10b0*/  ULDC UR4, c[0x0][0x580] ;  /* 0x0001600000047ab9 */ /* 0x000fe40000000800 */
[----:B------:R-:W-:-:S07]  /*10c0*/  IMAD.U32 R23, RZ, RZ, UR4 ;  /* 0x00000004ff177e24 */ /* 0x000fce000f8e00ff */
.L_x_12:
[----:B------:R-:W-:Y:S02]  /*10d0*/  ULDC.64 UR4, c[0x0][0x5a0] ;  /* 0x0001680000047ab9 */ /* 0x000fe40000000a00 */
[----:B------:R-:W-:-:S04]  /*10e0*/  ISETP.NE.U32.AND P0, PT, RZ, UR4, PT ;  /* 0x00000004ff007c0c */ /* 0x000fc8000bf05070 */
[----:B------:R-:W-:-:S13]  /*10f0*/  ISETP.NE.AND.EX P0, PT, RZ, UR5, PT, P0 ;  /* 0x00000005ff007c0c */ /* 0x000fda000bf05300 */
[----:B------:R-:W-:Y:S05]  /*1100*/  @!P0 BRA `(.L_x_14) ;  /* 0x00000000001c8947 */ /* 0x000fea0003800000 */
[----:B01----:R-:W0:Y:S02]  /*1110*/  LDC.64 R4, c[0x0][0x5a0] ;  /* 0x00016800ff047b82 */ /* 0x003e240000000a00 */
[----:B0-----:R-:W2:Y:S02]  /*1120*/  LDG.E.64 R4, desc[UR38][R4.64] ;  /* 0x0000002604047981 */ /* 0x001ea4000c1e1b00 */
[----:B--2---:R-:W-:-:S04]  /*1130*/  ISETP.NE.U32.AND P0, PT, R4, RZ, PT ;  /* 0x000000ff0400720c */ /* 0x004fc80003f05070 */
[----:B------:R-:W-:-:S13]  /*1140*/  ISETP.NE.AND.EX P0, PT, R5, RZ, PT, P0 ;  /* 0x000000ff0500720c */ /* 0x000fda0003f05300 */
[----:B------:R-:W-:Y:S05]  /*1150*/  @!P0 BRA `(.L_x_14) ;  /* 0x0000000000088947 */ /* 0x000fea0003800000 */
[----:B------:R0:W5:Y:S01]  /*1160*/  LD.E R90, desc[UR38][R4.64] ;  /* 0x00000026045a7980 */ /* 0x000162000c101900 */
[----:B------:R-:W-:Y:S05]  /*1170*/  BRA `(.L_x_15) ;  /* 0x0000000000247947 */ /* 0x000fea0003800000 */
.L_x_14:
[----:B------:R-:W-:Y:S02]  /*1180*/  ULDC.64 UR4, c[0x0][0x590] ;  /* 0x0001640000047ab9 */ /* 0x000fe40000000a00 */
[----:B------:R-:W-:-:S04]  /*1190*/  ISETP.NE.U32.AND P0, PT, RZ, UR4, PT ;  /* 0x00000004ff007c0c */ /* 0x000fc8000bf05070 */
[----:B------:R-:W-:-:S13]  /*11a0*/  ISETP.NE.AND.EX P0, PT, RZ, UR5, PT, P0 ;  /* 0x00000005ff007c0c */ /* 0x000fda000bf05300 */
[----:B------:R-:W-:Y:S05]  /*11b0*/  @!P0 BRA `(.L_x_16) ;  /* 0x00000000000c8947 */ /* 0x000fea0003800000 */
[----:B------:R-:W2:Y:S02]  /*11c0*/  LDC.64 R90, c[0x0][0x590] ;  /* 0x00016400ff5a7b82 */ /* 0x000ea40000000a00 */
[----:B--2---:R2:W5:Y:S01]  /*11d0*/  LDG.E R90, desc[UR38][R90.64] ;  /* 0x000000265a5a7981 */ /* 0x004562000c1e1900 */
[----:B------:R-:W-:Y:S05]  /*11e0*/  BRA `(.L_x_15) ;  /* 0x0000000000087947 */ /* 0x000fea0003800000 */
.L_x_16:
[----:B------:R-:W-:Y:S02]  /*11f0*/  ULDC UR4, c[0x0][0x584] ;  /* 0x0001610000047ab9 */ /* 0x000fe40000000800 */
[----:B------:R-:W-:-:S07]  /*1200*/  IMAD.U32 R90, RZ, RZ, UR4 ;  /* 0x00000004ff5a7e24 */ /* 0x000fce000f8e00ff */
.L_x_15:
[----:B------:R-:W-:-:S13]  /*1210*/  LOP3.LUT P0, RZ, R3, 0xff, RZ, 0xc0, !PT ;  /* 0x000000ff03ff7812 */ /* 0x000fda000780c0ff */
[----:B------:R-:W-:Y:S05]  /*1220*/  @!P0 EXIT ;  /* 0x000000000000894d */ /* 0x000fea0003800000 */
[----:B------:R-:W3:Y:S01]  /*1230*/  LDC R93, c[0x0][0x658] ;  /* 0x00019600ff5d7b82 */ /* 0x000ee20000000800 */
[----:B------:R-:W-:Y:S01]  /*1240*/  LOP3.LUT R7, R7, 0x1, RZ, 0xc0, !PT ;  /* 0x0000000107077812 */ /* 0x000fe200078ec0ff */
[----:B------:R-:W-:Y:S01]  /*1250*/  ULDC.64 UR6, c[0x0][0x288] ;  /* 0x0000a20000067ab9 */ /* 0x000fe20000000a00 */
[----:B------:R-:W-:Y:S01]  /*1260*/  SHF.R.U32.HI R3, RZ, 0x2, R95 ;  /* 0x00000002ff037819 */ /* 0x000fe2000001165f */
[----:B------:R-:W-:Y:S01]  /*1270*/  UIADD3 UR4, UR7, 0x3f, URZ ;  /* 0x0000003f07047890 */ /* 0x000fe2000fffe03f */
[----:B------:R-:W-:Y:S01]  /*1280*/  SHF.R.U32.HI R0, RZ, 0x1, R0 ;  /* 0x00000001ff007819 */ /* 0x000fe20000011600 */
[----:B------:R-:W-:Y:S01]  /*1290*/  IMAD.SHL.U32 R88, R7, 0x40, RZ ;  /* 0x0000004007587824 */ /* 0x000fe200078e00ff */
[----:B------:R-:W-:Y:S01]  /*12a0*/  LOP3.LUT R3, R3, 0x7, RZ, 0xc0, !PT ;  /* 0x0000000703037812 */ /* 0x000fe200078ec0ff */
[----:B------:R-:W4:Y:S01]  /*12b0*/  LDC.64 R8, c[0x0][0x5c8] ;  /* 0x00017200ff087b82 */ /* 0x000f220000000a00 */
[----:B------:R-:W-:Y:S01]  /*12c0*/  USHF.R.S32.HI UR5, URZ, 0x1f, UR4 ;  /* 0x0000001f3f057899 */ /* 0x000fe20008011404 */
[----:B------:R-:W-:Y:S01]  /*12d0*/  LOP3.LUT R0, R0, 0x30, RZ, 0xc0, !PT ;  /* 0x0000003000007812 */ /* 0x000fe200078ec0ff */
[----:B------:R-:W-:Y:S01]  /*12e0*/  IMAD.MOV.U32 R6, RZ, RZ, 0x1 ;  /* 0x00000001ff067424 */ /* 0x000fe200078e00ff */
[--C-:B------:R-:W-:Y:S01]  /*12f0*/  LOP3.LUT R88, R88, 0x40, R3.reuse, 0xe2, !PT ;  /* 0x0000004058587812 */ /* 0x100fe200078ee203 */
[----:B------:R-:W-:Y:S01]  /*1300*/  ULEA.HI UR5, UR5, UR4, URZ, 0x6 ;  /* 0x0000000405057291 */ /* 0x000fe2000f8f303f */
[-C--:B01----:R-:W-:Y:S01]  /*1310*/  IADD3 R4, RZ, -R0.reuse, -R3 ;  /* 0x80000000ff047210 */ /* 0x083fe20007ffe803 */
[----:B------:R-:W-:Y:S01]  /*1320*/  IMAD.U32 R5, RZ, RZ, UR6 ;  /* 0x00000006ff057e24 */ /* 0x000fe2000f8e00ff */
[----:B------:R-:W0:Y:S01]  /*1330*/  LDC R97, c[0x0][0x600] ;  /* 0x00018000ff617b82 */ /* 0x000e220000000800 */
[----:B------:R-:W-:Y:S01]  /*1340*/  LOP3.LUT R88, R88, R0, RZ, 0xfc, !PT ;  /* 0x0000000058587212 */ /* 0x000fe200078efcff */
[----:B------:R-:W-:Y:S01]  /*1350*/  IMAD.MOV.U32 R0, RZ, RZ, -0x1 ;  /* 0xffffffffff007424 */ /* 0x000fe200078e00ff */
[----:B------:R-:W-:Y:S01]  /*1360*/  USHF.R.S32.HI UR43, URZ, 0x6, UR5 ;  /* 0x000000063f2b7899 */ /* 0x000fe20008011405 */
[----:B------:R-:W-:Y:S01]  /*1370*/  LOP3.LUT R94, R95, 0x3, RZ, 0xc0, !PT ;  /* 0x000000035f5e7812 */ /* 0x000fe200078ec0ff */
[----:B------:R-:W-:Y:S01]  /*1380*/  IMAD R4, R7, -0x40, R4 ;  /* 0xffffffc007047824 */ /* 0x000fe200078e0204 */
[C---:B------:R-:W-:Y:S01]  /*1390*/  LOP3.LUT R96, R95.reuse, 0x80, RZ, 0xc0, !PT ;  /* 0x000000805f607812 */ /* 0x040fe200078ec0ff */
[----:B------:R-:W-:Y:S01]  /*13a0*/  UISETP.LT.AND UP0, UPT, UR43, 0x1, UPT ;  /* 0x000000012b00788c */ /* 0x000fe2000bf01270 */
[-C--:B---3--:R-:W-:Y:S01]  /*13b0*/  SHF.L.U32 R0, R0, R93.reuse, RZ ;  /* 0x0000005d00007219 */ /* 0x088fe200000006ff */
[----:B------:R-:W-:Y:S01]  /*13c0*/  ULDC UR4, c[0x0][0x284] ;  /* 0x0000a10000047ab9 */ /* 0x000fe20000000800 */
[----:B------:R-:W-:Y:S01]  /*13d0*/  IMAD R94, R94, -0x2, R5 ;  /* 0xfffffffe5e5e7824 */ /* 0x000fe200078e0205 */
[----:B------:R-:W-:Y:S01]  /*13e0*/  USEL UR44, UR43, 0x1, UP0 ;  /* 0x000000012b2c7887 */ /* 0x000fe20008000000 */
[----:B------:R-:W-:Y:S01]  /*13f0*/  SHF.L.U32 R93, R6, R93, RZ ;  /* 0x0000005d065d7219 */ /* 0x000fe200000006ff */
[----:B------:R-:W-:Y:S01]  /*1400*/  IMAD.SHL.U32 R95, R95, 0x2, RZ ;  /* 0x000000025f5f7824 */ /* 0x000fe200078e00ff */
[----:B------:R-:W-:Y:S01]  /*1410*/  LOP3.LUT R102, R18, 0x1, RZ, 0xfc, !PT ;  /* 0x0000000112667812 */ /* 0x000fe200078efcff */
[----:B------:R-:W-:Y:S01]  /*1420*/  VIADD R99, R4, UR4 ;  /* 0x0000000404637c36 */ /* 0x000fe20008000000 */
[C---:B----4-:R-:W-:Y:S01]  /*1430*/  SHF.L.U64.HI R92, R8.reuse, 0x3, R9 ;  /* 0x00000003085c7819 */ /* 0x050fe20000010209 */
[----:B--2---:R-:W-:Y:S01]  /*1440*/  IMAD.SHL.U32 R91, R8, 0x8, RZ ;  /* 0x00000008085b7824 */ /* 0x004fe200078e00ff */
[----:B------:R-:W-:Y:S01]  /*1450*/  SHF.R.U32.HI R96, RZ, 0x7, R96 ;  /* 0x00000007ff607819 */ /* 0x000fe20000011660 */
[----:B------:R-:W-:Y:S01]  /*1460*/  IMAD.MOV.U32 R89, RZ, RZ, RZ ;  /* 0x000000ffff597224 */ /* 0x000fe200078e00ff */
[----:B------:R-:W-:Y:S01]  /*1470*/  LOP3.LUT R98, RZ, R0, RZ, 0x33, !PT ;  /* 0x00000000ff627212 */ /* 0x000fe200078e33ff */
[----:B------:R-:W-:Y:S01]  /*1480*/  UIADD3 UR44, UR43, -UR44, URZ ;  /* 0x8000002c2b2c7290 */ /* 0x000fe2000fffe03f */
[----:B------:R-:W-:Y:S01]  /*1490*/  UMOV UR40, URZ ;  /* 0x0000003f00287c82 */ /* 0x000fe20008000000 */
[----:B0-----:R-:W-:Y:S01]  /*14a0*/  VIADD R97, R97, 0xffffffff ;  /* 0xffffffff61617836 */ /* 0x001fe20000000000 */
[----:B------:R-:W-:-:S09]  /*14b0*/  UMOV UR41, URZ ;  /* 0x0000003f00297c82 */ /* 0x000fd20008000000 */
.L_x_162:
[----:B0-----:R-:W0:Y:S01]  /*14c0*/  SHFL.IDX PT, R0, R96, RZ, 0x1f ;  /* 0x00001fff60007589 */ /* 0x001e2200000e0000 */
[----:B-1----:R-:W1:Y:S01]  /*14d0*/  S2UR UR7, SR_CgaCtaId ;  /* 0x00000000000779c3 */ /* 0x002e620000008800 */
[----:B------:R-:W-:Y:S01]  /*14e0*/  UMOV UR6, 0x400 ;  /* 0x0000040000067882 */ /* 0x000fe20000000000 */
[----:B0-----:R-:W-:Y:S01]  /*14f0*/  R2UR UR4, R0 ;  /* 0x00000000000472ca */ /* 0x001fe200000e0000 */
[----:B-1----:R-:W-:-:S12]  /*1500*/  ULEA UR6, UR7, UR6, 0x18 ;  /* 0x0000000607067291 */ /* 0x002fd8000f8ec03f */
[----:B------:R-:W-:-:S04]  /*1510*/  ULEA.HI UR5, UR4, UR4, URZ, 0x1 ;  /* 0x0000000404057291 */ /* 0x000fc8000f8f083f */
[----:B------:R-:W-:-:S04]  /*1520*/  ULOP3.LUT UR5, UR5, 0x7fffe, URZ, 0xc0, !UPT ;  /* 0x0007fffe05057892 */ /* 0x000fc8000f8ec03f */
[----:B------:R-:W-:-:S03]  /*1530*/  UIADD3 UR5, UR4, -UR5, URZ ;  /* 0x8000000504057290 */ /* 0x000fc6000fffe03f */
[----:B------:R-:W-:Y:S01]  /*1540*/  ULDC UR4, c[0x0][0x28c] ;  /* 0x0000a30000047ab9 */ /* 0x000fe20000000800 */
[----:B------:R-:W-:Y:S01]  /*1550*/  ULEA UR5, UR5, UR6, 0xd ;  /* 0x0000000605057291 */ /* 0x000fe2000f8e683f */
[----:B------:R-:W-:-:S03]  /*1560*/  ISETP.LT.AND P0, PT, RZ, UR4, PT ;  /* 0x00000004ff007c0c */ /* 0x000fc6000bf01270 */
[----:B------:R-:W-:-:S04]  /*1570*/  UIADD3 UR5, UR5, 0x180, URZ ;  /* 0x0000018005057890 */ /* 0x000fc8000fffe03f */
[----:B------:R-:W-:-:S04]  /*1580*/  USHF.R.U32.HI UR5, URZ, 0x4, UR5 ;  /* 0x000000043f057899 */ /* 0x000fc80008011605 */
[----:B------:R-:W-:Y:S02]  /*1590*/  ULOP3.LUT UR45, UR5, 0x3fff, URZ, 0xc0, !UPT ;  /* 0x00003fff052d7892 */ /* 0x000fe4000f8ec03f */
[----:B--2345:R-:W-:Y:S10]  /*15a0*/  @P0 BRA `(.L_x_17) ;  /* 0x0000000000400947 */ /* 0x03cff40003800000 */
[----:B------:R-:W-:Y:S01]  /*15b0*/  MOV R0, 0x0 ;  /* 0x0000000000007802 */ /* 0x000fe20000000f00 */
[----:B------:R-:W-:Y:S01]  /*15c0*/  ULDC.64 UR4, c[0x4][0x68] ;  /* 0x01001a0000047ab9 */ /* 0x000fe20000000a00 */
[----:B------:R-:W-:Y:S01]  /*15d0*/  ULDC.64 UR6, c[0x4][0x8] ;  /* 0x0100020000067ab9 */ /* 0x000fe20000000a00 */
[----:B------:R-:W-:Y:S01]  /*15e0*/  IMAD.U32 R4, RZ, RZ, UR4 ;  /* 0x00000004ff047e24 */ /* 0x000fe2000f8e00ff */
[----:B------:R0:W1:Y:S01]  /*15f0*/  LDC.64 R14, c[0x4][R0] ;  /* 0x01000000000e7b82 */ /* 0x0000620000000a00 */
[----:B------:R-:W-:Y:S01]  /*1600*/  IMAD.U32 R5, RZ, RZ, UR5 ;  /* 0x00000005ff057e24 */ /* 0x000fe2000f8e00ff */
[----:B------:R-:W-:Y:S01]  /*1610*/  ULDC.64 UR4, c[0x4][0x70] ;  /* 0x01001c0000047ab9 */ /* 0x000fe20000000a00 */
[----:B------:R-:W-:Y:S02]  /*1620*/  IMAD.U32 R10, RZ, RZ, UR6 ;  /* 0x00000006ff0a7e24 */ /* 0x000fe4000f8e00ff */
[----:B------:R-:W-:Y:S02]  /*1630*/  IMAD.U32 R6, RZ, RZ, UR4 ;  /* 0x00000004ff067e24 */ /* 0x000fe4000f8e00ff */
[----:B------:R-:W-:-:S02]  /*1640*/  IMAD.U32 R7, RZ, RZ, UR5 ;  /* 0x00000005ff077e24 */ /* 0x000fc4000f8e00ff */
[----:B------:R-:W-:Y:S02]  /*1650*/  IMAD.U32 R11, RZ, RZ, UR7 ;  /* 0x00000007ff0b7e24 */ /* 0x000fe4000f8e00ff */
[----:B------:R-:W-:Y:S02]  /*1660*/  IMAD.MOV.U32 R8, RZ, RZ, 0x1e1 ;  /* 0x000001e1ff087424 */ /* 0x000fe400078e00ff */
[----:B------:R-:W-:Y:S02]  /*1670*/  IMAD.MOV.U32 R12, RZ, RZ, 0x1 ;  /* 0x00000001ff0c7424 */ /* 0x000fe400078e00ff */
[----:B0-----:R-:W-:-:S07]  /*1680*/  IMAD.MOV.U32 R13, RZ, RZ, RZ ;  /* 0x000000ffff0d7224 */ /* 0x001fce00078e00ff */
[----:B------:R-:W-:-:S07]  /*1690*/  LEPC R20, `(.L_x_17) ;  /* 0x000000001014794e */ /* 0x000fce0000000000 */
[----:B-1---5:R-:W-:Y:S05]  /*16a0*/  CALL.ABS.NOINC R14 ;  /* 0x000000000e007343 */ /* 0x022fea0003c00000 */
.L_x_17:
[----:B------:R-:W-:-:S13]  /*16b0*/  ISETP.NE.AND P0, PT, R102, 0x3, PT ;  /* 0x000000036600780c */ /* 0x000fda0003f05270 */
[----:B------:R-:W-:Y:S05]  /*16c0*/  @!P0 BRA `(.L_x_18) ;  /* 0x0000000000048947 */ /* 0x000fea0003800000 */
[----:B------:R-:W-:Y:S01]  /*16d0*/  BPT.TRAP 0x1 ;  /* 0x000000040000795c */ /* 0x000fe20000300000 */
.L_x_18:
[----:B------:R-:W0:Y:S01]  /*16e0*/  S2UR UR5, SR_CgaCtaId ;  /* 0x00000000000579c3 */ /* 0x000e220000008800 */
[----:B------:R-:W-:Y:S01]  /*16f0*/  UMOV UR4, 0x400 ;  /* 0x0000040000047882 */ /* 0x000fe20000000000 */
[----:B------:R-:W-:Y:S02]  /*1700*/  IMAD.U32 R0, RZ, RZ, UR40 ;  /* 0x00000028ff007e24 */ /* 0x000fe4000f8e00ff */
[----:B------:R-:W-:-:S03]  /*1710*/  IMAD.U32 R3, RZ, RZ, UR41 ;  /* 0x00000029ff037e24 */ /* 0x000fc6000f8e00ff */
[----:B------:R-:W-:Y:S01]  /*1720*/  SHF.L.U32 R0, R0, 0x1f, RZ ;  /* 0x0000001f00007819 */ /* 0x000fe200000006ff */
[----:B0-----:R-:W-:-:S06]  /*1730*/  ULEA UR4, UR5, UR4, 0x18 ;  /* 0x0000000405047291 */ /* 0x001fcc000f8ec03f */
[----:B------:R-:W-:-:S04]  /*1740*/  IMAD.U32 R6, RZ, RZ, UR4 ;  /* 0x00000004ff067e24 */ /* 0x000fc8000f8e00ff */
[----:B------:R-:W-:-:S04]  /*1750*/  IMAD R3, R3, 0x8, R6 ;  /* 0x0000000803037824 */ /* 0x000fc800078e0206 */
[----:B------:R0:W1:Y:S01]  /*1760*/  SYNCS.PHASECHK.TRANS64.TRYWAIT P1, [R3+URZ], R0 ;  /* 0x00000000030075a7 */ /* 0x000062000802017f */
[----:B------:R-:W-:Y:S05]  /*1770*/  @!P0 BRA `(.L_x_19) ;  /* 0x0000000000048947 */ /* 0x000fea0003800000 */
[----:B------:R-:W-:Y:S01]  /*1780*/  BPT.TRAP 0x1 ;  /* 0x000000040000795c */ /* 0x000fe20000300000 */
.L_x_19:
[----:B------:R-:W-:-:S05]  /*1790*/  IMAD.U32 R4, RZ, RZ, UR44 ;  /* 0x0000002cff047e24 */ /* 0x000fca000f8e00ff */
[----:B------:R-:W-:Y:S01]  /*17a0*/  ISETP.GE.AND P2, PT, R4, 0x1, PT ;  /* 0x000000010400780c */ /* 0x000fe20003f46270 */
[----:B-1----:R-:W-:-:S12]  /*17b0*/  @P1 BRA `(.L_x_20) ;  /* 0x0000000000081947 */ /* 0x002fd80003800000 */
[----:B------:R-:W1:Y:S02]  /*17c0*/  SYNCS.PHASECHK.TRANS64.TRYWAIT P1, [R3+URZ], R0 ;  /* 0x00000000030075a7 */ /* 0x000e64000802017f */
[----:B-1----:R-:W-:Y:S05]  /*17d0*/  @!P1 BRA `(.L_x_21) ;  /* 0x0000006800249947 */ /* 0x002fea0003800000 */
.L_x_20:
[----:B------:R-:W-:Y:S05]  /*17e0*/  WARPSYNC.ALL ;  /* 0x0000000000007948 */ /* 0x000fea0003800000 */
[----:B------:R-:W-:Y:S01]  /*17f0*/  R2UR UR4, R6 ;  /* 0x00000000060472ca */ /* 0x000fe200000e0000 */
[----:B------:R-:W-:Y:S01]  /*1800*/  ULEA UR5, UR41, UR45, 0xa ;  /* 0x0000002d29057291 */ /* 0x000fe2000f8e503f */
[----:B------:R-:W-:Y:S01]  /*1810*/  WARPGROUP.ARRIVE ;  /* 0x00000000000079c5 */ /* 0x000fe20000000000 */
[----:B------:R-:W-:Y:S01]  /*1820*/  UMOV UR9, 0x40000040 ;  /* 0x4000004000097882 */ /* 0x000fe20000000000 */
[----:B------:R-:W-:-:S04]  /*1830*/  UMOV UR11, 0x40000040 ;  /* 0x40000040000b7882 */ /* 0x000fc80000000000 */
[----:B------:R-:W-:-:S05]  /*1840*/  UMOV UR8, UR5 ;  /* 0x0000000500087c82 */ /* 0x000fca0008000000 */
[----:B------:R-:W-:-:S04]  /*1850*/  UIADD3 UR4, UR4, 0x18180, URZ ;  /* 0x0001818004047890 */ /* 0x000fc8000fffe03f */
[----:B------:R-:W-:-:S04]  /*1860*/  USHF.R.U32.HI UR4, URZ, 0x4, UR4 ;  /* 0x000000043f047899 */ /* 0x000fc80008011604 */
[----:B------:R-:W-:-:S04]  /*1870*/  ULOP3.LUT UR4, UR4, 0x3fff, URZ, 0xc0, !UPT ;  /* 0x00003fff04047892 */ /* 0x000fc8000f8ec03f */
[----:B------:R-:W-:-:S04]  /*1880*/  ULOP3.LUT UR4, UR4, 0x10000, URZ, 0xfc, !UPT ;  /* 0x0001000004047892 */ /* 0x000fc8000f8efc3f */
[----:B------:R-:W-:-:S07]  /*1890*/  ULEA UR6, UR41, UR4, 0xa ;  /* 0x0000000429067291 */ /* 0x000fce000f8e503f */
[----:B------:R-:W-:Y:S02]  /*18a0*/  UMOV UR10, UR6 ;  /* 0x00000006000a7c82 */ /* 0x000fe40008000000 */
[----:B------:R-:W-:Y:S01]  /*18b0*/  HGMMA.64x128x16.F32 R24, gdesc[UR8].tnspA, RZ, !UPT, gsb0 ;  /* 0x21e00000081879f0 */ /* 0x000fe2000c0008ff */
[----:B------:R-:W-:Y:S02]  /*18c0*/  UIADD3 UR8, UR5, 0x80, URZ ;  /* 0x0000008005087890 */ /* 0x000fe4000fffe03f */
[----:B------:R-:W-:Y:S01]  /*18d0*/  UIADD3 UR10, UR6, 0x2, URZ ;  /* 0x00000002060a7890 */ /* 0x000fe2000fffe03f */
[----:B------:R-:W-:Y:S01]  /*18e0*/  UMOV UR9, 0x40000040 ;  /* 0x4000004000097882 */ /* 0x000fe20000000000 */
[----:B------:R-:W-:Y:S01]  /*18f0*/  UMOV UR11, 0x40000040 ;  /* 0x40000040000b7882 */ /* 0x000fe20000000000 */
[----:B------:R-:W-:Y:S02]  /*1900*/  WARPGROUP.DEPBAR.LE gsb0, 0x0 ;  /* 0x00008000000079c5 */ /* 0x000fe40000010000 */
[----:B------:R-:W-:-:S06]  /*1910*/  WARPGROUP.ARRIVE ;  /* 0x00000000000079c5 */ /* 0x000fcc0000000000 */
[----:B------:R-:W-:Y:S01]  /*1920*/  HGMMA.64x128x16.F32 R24, gdesc[UR8].tnspA, R24, gsb0 ;  /* 0x21e00000081879f0 */ /* 0x000fe20008000818 */
        /* <DEDUP_REMOVED lines=13> */
[----:B------:R-:W-:Y:S03]  /*1a00*/  HGMMA.64x128x16.F32 R24, gdesc[UR8].tnspA, R24, gsb0 ;  /* 0x21e00000081879f0 */ /* 0x000fe60008000818 */
[----:B------:R-:W-:Y:S02]  /*1a10*/  WARPGROUP.DEPBAR.LE gsb0, 0x0 ;  /* 0x00008000000079c5 */ /* 0x000fe40000010000 */
[----:B------:R-:W-:Y:S05]  /*1a20*/  @!P2 BRA `(.L_x_22) ;  /* 0x000000040028a947 */ /* 0x000fea0003800000 */
[----:B------:R-:W-:Y:S01]  /*1a30*/  UIADD3 UR5, UR41, 0x1, URZ ;  /* 0x0000000129057890 */ /* 0x000fe2000fffe03f */
[----:B01----:R-:W-:Y:S02]  /*1a40*/  IMAD.U32 R0, RZ, RZ, UR44 ;  /* 0x0000002cff007e24 */ /* 0x003fe4000f8e00ff */
[----:B------:R-:W-:Y:S01]  /*1a50*/  IMAD.U32 R3, RZ, RZ, UR41 ;  /* 0x00000029ff037e24 */ /* 0x000fe2000f8e00ff */
[----:B------:R-:W-:-:S04]  /*1a60*/  UISETP.NE.AND UP0, UPT, UR5, 0x6, UPT ;  /* 0x000000060500788c */ /* 0x000fc8000bf05270 */
[----:B------:R-:W-:Y:S02]  /*1a70*/  USEL UR6, URZ, 0x1, UP0 ;  /* 0x000000013f067887 */ /* 0x000fe40008000000 */
[----:B------:R-:W-:Y:S02]  /*1a80*/  USEL UR5, UR5, URZ, UP0 ;  /* 0x0000003f05057287 */ /* 0x000fe40008000000 */
[----:B------:R-:W-:-:S06]  /*1a90*/  ULOP3.LUT UR6, UR40, UR6, URZ, 0x3c, !UPT ;  /* 0x0000000628067292 */ /* 0x000fcc000f8e3c3f */
[----:B------:R-:W-:-:S07]  /*1aa0*/  IMAD.U32 R7, RZ, RZ, UR6 ;  /* 0x00000006ff077e24 */ /* 0x000fce000f8e00ff */
.L_x_29:
[----:B------:R-:W-:Y:S05]  /*1ab0*/  @!P0 BRA `(.L_x_23) ;  /* 0x0000000000048947 */ /* 0x000fea0003800000 */
[----:B------:R-:W-:Y:S01]  /*1ac0*/  BPT.TRAP 0x1 ;  /* 0x000000040000795c */ /* 0x000fe20000300000 */
.L_x_23:
[----:B------:R-:W0:Y:S01]  /*1ad0*/  S2UR UR7, SR_CgaCtaId ;  /* 0x00000000000779c3 */ /* 0x000e220000008800 */
[----:B------:R-:W-:Y:S01]  /*1ae0*/  UMOV UR6, 0x400 ;  /* 0x0000040000067882 */ /* 0x000fe20000000000 */
[----:B------:R-:W-:Y:S01]  /*1af0*/  IMAD.U32 R5, RZ, RZ, UR5 ;  /* 0x00000005ff057e24 */ /* 0x000fe2000f8e00ff */
[----:B------:R-:W-:Y:S01]  /*1b00*/  SHF.L.U32 R4, R7, 0x1f, RZ ;  /* 0x0000001f07047819 */ /* 0x000fe200000006ff */
[----:B0-----:R-:W-:-:S06]  /*1b10*/  ULEA UR6, UR7, UR6, 0x18 ;  /* 0x0000000607067291 */ /* 0x001fcc000f8ec03f */
[----:B------:R-:W-:-:S04]  /*1b20*/  IMAD.U32 R6, RZ, RZ, UR6 ;  /* 0x00000006ff067e24 */ /* 0x000fc8000f8e00ff */
[----:B------:R-:W-:-:S04]  /*1b30*/  IMAD R5, R5, 0x8, R6 ;  /* 0x0000000805057824 */ /* 0x000fc800078e0206 */
[----:B------:R0:W1:Y:S01]  /*1b40*/  SYNCS.PHASECHK.TRANS64.TRYWAIT P1, [R5+URZ], R4 ;  /* 0x00000004050075a7 */ /* 0x000062000802017f */
[----:B------:R-:W-:Y:S05]  /*1b50*/  @!P0 BRA `(.L_x_24) ;  /* 0x0000000000048947 */ /* 0x000fea0003800000 */
[----:B------:R-:W-:Y:S01]  /*1b60*/  BPT.TRAP 0x1 ;  /* 0x000000040000795c */ /* 0x000fe20000300000 */
.L_x_24:
[----:B-1----:R-:W-:Y:S05]  /*1b70*/  @P1 BRA `(.L_x_25) ;  /* 0x0000000000081947 */ /* 0x002fea0003800000 */
[----:B------:R-:W1:Y:S02]  /*1b80*/  SYNCS.PHASECHK.TRANS64.TRYWAIT P1, [R5+URZ], R4 ;  /* 0x00000004050075a7 */ /* 0x000e64000802017f */
[----:B-1----:R-:W-:Y:S05]  /*1b90*/  @!P1 BRA `(.L_x_26) ;  /* 0x0000006400489947 */ /* 0x002fea0003800000 */
.L_x_25:
[----:B------:R-:W-:Y:S01]  /*1ba0*/  ULEA UR6, UR5, UR45, 0xa ;  /* 0x0000002d05067291 */ /* 0x000fe2000f8e503f */
[----:B------:R-:W-:Y:S01]  /*1bb0*/  WARPGROUP.ARRIVE ;  /* 0x00000000000079c5 */ /* 0x000fe20000000000 */
[----:B------:R-:W-:Y:S01]  /*1bc0*/  ULEA UR7, UR5, UR4, 0xa ;  /* 0x0000000405077291 */ /* 0x000fe2000f8e503f */
[----:B------:R-:W-:Y:S01]  /*1bd0*/  UMOV UR9, 0x40000040 ;  /* 0x4000004000097882 */ /* 0x000fe20000000000 */
[----:B------:R-:W-:-:S03]  /*1be0*/  UMOV UR11, 0x40000040 ;  /* 0x40000040000b7882 */ /* 0x000fc60000000000 */
[----:B------:R-:W-:Y:S02]  /*1bf0*/  UMOV UR8, UR6 ;  /* 0x0000000600087c82 */ /* 0x000fe40008000000 */
[----:B------:R-:W-:Y:S02]  /*1c00*/  UMOV UR10, UR7 ;  /* 0x00000007000a7c82 */ /* 0x000fe40008000000 */
[----:B------:R-:W-:Y:S01]  /*1c10*/  HGMMA.64x128x16.F32 R24, gdesc[UR8].tnspA, R24, gsb0 ;  /* 0x21e00000081879f0 */ /* 0x000fe20008000818 */
[----:B------:R-:W-:Y:S02]  /*1c20*/  UIADD3 UR8, UR6, 0x80, URZ ;  /* 0x0000008006087890 */ /* 0x000fe4000fffe03f */
[----:B------:R-:W-:Y:S01]  /*1c30*/  UIADD3 UR10, UR7, 0x2, URZ ;  /* 0x00000002070a7890 */ /* 0x000fe2000fffe03f */
[----:B------:R-:W-:Y:S01]  /*1c40*/  UMOV UR9, 0x40000040 ;  /* 0x4000004000097882 */ /* 0x000fe20000000000 */
[----:B------:R-:W-:Y:S01]  /*1c50*/  UMOV UR11, 0x40000040 ;  /* 0x40000040000b7882 */ /* 0x000fe20000000000 */
[----:B------:R-:W-:-:S02]  /*1c60*/  WARPGROUP.DEPBAR.LE gsb0, 0x0 ;  /* 0x00008000000079c5 */ /* 0x000fc40000010000 */
        /* <DEDUP_REMOVED lines=18> */
[----:B------:R-:W-:Y:S01]  /*1d90*/  BPT.TRAP 0x1 ;  /* 0x000000040000795c */ /* 0x000fe20000300000 */
.L_x_27:
[----:B------:R-:W-:-:S13]  /*1da0*/  ISETP.NE.AND P1, PT, R22, RZ, PT ;  /* 0x000000ff1600720c */ /* 0x000fda0003f25270 */
[----:B01----:R-:W-:-:S04]  /*1db0*/  @P1 IMAD R4, R3, 0x8, R6 ;  /* 0x0000000803041824 */ /* 0x003fc800078e0206 */
[----:B------:R-:W-:-:S05]  /*1dc0*/  @P1 VIADD R4, R4, 0x30 ;  /* 0x0000003004041836 */ /* 0x000fca0000000000 */
[----:B------:R-:W-:-:S04]  /*1dd0*/  @P1 PRMT R4, R19, 0x654, R4 ;  /* 0x0000065413041816 */ /* 0x000fc80000000004 */
[----:B------:R0:W-:Y:S01]  /*1de0*/  @P1 SYNCS.ARRIVE.TRANS64.RED.A1T0 RZ, [R4+URZ], RZ ;  /* 0x000000ff04ff19a7 */ /* 0x0001e2000810043f */
[----:B------:R-:W-:-:S13]  /*1df0*/  ISETP.GT.U32.AND P1, PT, R18, 0x1, PT ;  /* 0x000000011200780c */ /* 0x000fda0003f24070 */
[----:B0-----:R-:W-:Y:S05]  /*1e00*/  @P1 BRA `(.L_x_28) ;  /* 0x0000000000041947 */ /* 0x001fea0003800000 */
[----:B------:R-:W-:Y:S01]  /*1e10*/  BPT.TRAP 0x1 ;  /* 0x000000040000795c */ /* 0x000fe20000300000 */
.L_x_28:
[----:B------:R-:W-:Y:S01]  /*1e20*/  UIADD3 UR5, UR5, 0x1, URZ ;  /* 0x0000000105057890 */ /* 0x000fe2000fffe03f */
[C---:B------:R-:W-:Y:S01]  /*1e30*/  ISETP.GT.AND P2, PT, R0.reuse, 0x1, PT ;  /* 0x000000010000780c */ /* 0x040fe20003f44270 */
[----:B------:R-:W-:Y:S02]  /*1e40*/  VIADD R3, R3, 0x1 ;  /* 0x0000000103037836 */ /* 0x000fe40000000000 */
[----:B------:R-:W-:Y:S01]  /*1e50*/  UISETP.NE.AND UP0, UPT, UR5, 0x6, UPT ;  /* 0x000000060500788c */ /* 0x000fe2000bf05270 */
[----:B------:R-:W-:Y:S02]  /*1e60*/  VIADD R0, R0, 0xffffffff ;  /* 0xffffffff00007836 */ /* 0x000fe40000000000 */
[C---:B------:R-:W-:Y:S01]  /*1e70*/  ISETP.NE.AND P1, PT, R3.reuse, 0x6, PT ;  /* 0x000000060300780c */ /* 0x040fe20003f25270 */
[----:B------:R-:W-:Y:S02]  /*1e80*/  USEL UR6, URZ, 0x1, UP0 ;  /* 0x000000013f067887 */ /* 0x000fe40008000000 */
[----:B------:R-:W-:Y:S01]  /*1e90*/  USEL UR5, UR5, URZ, UP0 ;  /* 0x0000003f05057287 */ /* 0x000fe20008000000 */
[----:B------:R-:W-:-:S03]  /*1ea0*/  SEL R3, R3, RZ, P1 ;  /* 0x000000ff03037207 */ /* 0x000fc60000800000 */
[----:B------:R-:W-:Y:S01]  /*1eb0*/  LOP3.LUT R7, R7, UR6, RZ, 0x3c, !PT ;  /* 0x0000000607077c12 */ /* 0x000fe2000f8e3cff */
[----:B------:R-:W-:Y:S07]  /*1ec0*/  @P2 BRA `(.L_x_29) ;  /* 0xfffffff800f82947 */ /* 0x000fee000383ffff */
.L_x_22:
[----:B01----:R-:W0:Y:S02]  /*1ed0*/  LDC R0, c[0x0][0x28c] ;  /* 0x0000a300ff007b82 */ /* 0x003e240000000800 */
[----:B0-----:R-:W-:-:S13]  /*1ee0*/  ISETP.GE.AND P1, PT, R0, 0x1, PT ;  /* 0x000000010000780c */ /* 0x001fda0003f26270 */
[----:B------:R-:W-:Y:S05]  /*1ef0*/  @!P1 BRA `(.L_x_30) ;  /* 0x0000000000449947 */ /* 0x000fea0003800000 */
[----:B------:R-:W-:Y:S05]  /*1f00*/  @!P0 BRA `(.L_x_31) ;  /* 0x0000000000048947 */ /* 0x000fea0003800000 */
[----:B------:R-:W-:Y:S01]  /*1f10*/  BPT.TRAP 0x1 ;  /* 0x000000040000795c */ /* 0x000fe20000300000 */
.L_x_31:
[----:B------:R-:W-:-:S13]  /*1f20*/  ISETP.NE.AND P0, PT, R22, RZ, PT ;  /* 0x000000ff1600720c */ /* 0x000fda0003f05270 */
[----:B------:R-:W-:-:S05]  /*1f30*/  VOTEU.ANY UP0, P0 ;  /* 0x00000000003f7886 */ /* 0x000fca0000000100 */
[----:B------:R-:W-:-:S06]  /*1f40*/  @UP0 UIADD3 UR4, UR44, UR41, URZ ;  /* 0x000000292c040290 */ /* 0x000fcc000fffe03f */
[----:B------:R-:W-:Y:S02]  /*1f50*/  IMAD.U32 R4, RZ, RZ, UR4 ;  /* 0x00000004ff047e24 */ /* 0x000fe4000f8e00ff */
[----:B------:R-:W-:Y:S02]  /*1f60*/  IMAD.U32 R3, RZ, RZ, UR4 ;  /* 0x00000004ff037e24 */ /* 0x000fe4000f8e00ff */
[----:B------:R-:W-:-:S05]  /*1f70*/  @P0 IMAD.WIDE.U32 R4, R4, -0x55555555, RZ ;  /* 0xaaaaaaab04040825 */ /* 0x000fca00078e00ff */
[----:B------:R-:W-:-:S05]  /*1f80*/  @P0 SHF.R.U32.HI R0, RZ, 0x2, R5 ;  /* 0x00000002ff000819 */ /* 0x000fca0000011605 */
[----:B------:R-:W-:-:S04]  /*1f90*/  @P0 IMAD R0, R0, -0x6, R3 ;  /* 0xfffffffa00000824 */ /* 0x000fc800078e0203 */
[----:B------:R-:W-:-:S04]  /*1fa0*/  @P0 IMAD R0, R0, 0x8, R6 ;  /* 0x0000000800000824 */ /* 0x000fc800078e0206 */
[----:B------:R-:W-:-:S05]  /*1fb0*/  @P0 VIADD R0, R0, 0x30 ;  /* 0x0000003000000836 */ /* 0x000fca0000000000 */
[----:B------:R-:W-:-:S04]  /*1fc0*/  @P0 PRMT R0, R19, 0x654, R0 ;  /* 0x0000065413000816 */ /* 0x000fc80000000000 */
[----:B------:R0:W-:Y:S01]  /*1fd0*/  @P0 SYNCS.ARRIVE.TRANS64.RED.A1T0 RZ, [R0+URZ], RZ ;  /* 0x000000ff00ff09a7 */ /* 0x0001e2000810043f */
[----:B------:R-:W-:-:S13]  /*1fe0*/  ISETP.GT.U32.AND P0, PT, R18, 0x1, PT ;  /* 0x000000011200780c */ /* 0x000fda0003f04070 */
[----:B0-----:R-:W-:Y:S05]  /*1ff0*/  @P0 BRA `(.L_x_30) ;  /* 0x0000000000040947 */ /* 0x001fea0003800000 */
[----:B------:R-:W-:Y:S01]  /*2000*/  BPT.TRAP 0x1 ;  /* 0x000000040000795c */ /* 0x000fe20000300000 */
.L_x_30:
[----:B------:R-:W-:Y:S01]  /*2010*/  IMAD.SHL.U32 R100, R100, 0x80, RZ ;  /* 0x0000008064647824 */ /* 0x000fe200078e00ff */
[----:B------:R-:W-:Y:S01]  /*2020*/  UIADD3 UR41, UR43, UR41, URZ ;  /* 0x000000292b297290 */ /* 0x000fe2000fffe03f */
[----:B------:R-:W-:Y:S01]  /*2030*/  SHF.R.S32.HI R11, RZ, 0x1f, R101 ;  /* 0x0000001fff0b7819 */ /* 0x000fe20000011465 */
[----:B------:R-:W-:Y:S01]  /*2040*/  UISETP.GE.U32.AND UP1, UPT, UR43, 0x6, UPT ;  /* 0x000000062b00788c */ /* 0x000fe2000bf26070 */
[----:B------:R-:W-:Y:S01]  /*2050*/  IMAD.SHL.U32 R6, R103, 0x80, RZ ;  /* 0x0000008067067824 */ /* 0x000fe200078e00ff */
[----:B------:R-:W-:Y:S01]  /*2060*/  ULDC UR7, c[0x0][0x288] ;  /* 0x0000a20000077ab9 */ /* 0x000fe20000000800 */
[C---:B------:R-:W-:Y:S01]  /*2070*/  LOP3.LUT R8, R100.reuse, 0x6, R95, 0xf8, !PT ;  /* 0x0000000664087812 */ /* 0x040fe200078ef85f */
[----:B------:R-:W-:Y:S01]  /*2080*/  UISETP.GT.U32.AND UP0, UPT, UR41, 0x5, UPT ;  /* 0x000000052900788c */ /* 0x000fe2000bf04070 */
[----:B------:R-:W-:Y:S01]  /*2090*/  ISETP.GE.AND P0, PT, R100, UR7, PT ;  /* 0x0000000764007c0c */ /* 0x000fe2000bf06270 */
[----:B------:R-:W-:Y:S01]  /*20a0*/  ULDC.64 UR4, c[0x0][0x5d0] ;  /* 0x0001740000047ab9 */ /* 0x000fe20000000a00 */
[--C-:B------:R-:W-:Y:S01]  /*20b0*/  SHF.R.S32.HI R9, RZ, 0x1f, R8.reuse ;  /* 0x0000001fff097819 */ /* 0x100fe20000011408 */
[----:B------:R-:W-:Y:S01]  /*20c0*/  ULDC UR10, c[0x0][0x284] ;  /* 0x0000a100000a7ab9 */ /* 0x000fe20000000800 */
[----:B------:R-:W-:Y:S01]  /*20d0*/  IMAD R0, R11, UR4, RZ ;  /* 0x000000040b007c24 */ /* 0x000fe2000f8e02ff */
[----:B------:R-:W-:Y:S01]  /*20e0*/  UISETP.LT.U32.AND UP0, UPT, UR43, 0x6, UP0 ;  /* 0x000000062b00788c */ /* 0x000fe20008701070 */
[----:B------:R-:W-:Y:S01]  /*20f0*/  ISETP.GE.OR P0, PT, R6, UR10, P0 ;  /* 0x0000000a06007c0c */ /* 0x000fe20008706670 */
[----:B------:R-:W-:Y:S01]  /*2100*/  IMAD.WIDE.U32 R4, R101, UR4, R8 ;  /* 0x0000000465047c25 */ /* 0x000fe2000f8e0008 */
[----:B------:R-:W-:Y:S01]  /*2110*/  ULDC.64 UR8, c[0x0][0x5c8] ;  /* 0x0001720000087ab9 */ /* 0x000fe20000000a00 */
[----:B------:R-:W-:-:S02]  /*2120*/  USEL UR6, URZ, 0x1, !UP0 ;  /* 0x000000013f067887 */ /* 0x000fc4000c000000 */
[----:B------:R-:W-:Y:S01]  /*2130*/  IMAD R3, R101, UR5, R0 ;  /* 0x0000000565037c24 */ /* 0x000fe2000f8e0200 */
[----:B------:R-:W-:Y:S01]  /*2140*/  @UP1 UIMAD.WIDE.U32 UR4, UR41, -0x55555555, URZ ;  /* 0xaaaaaaab290418a5 */ /* 0x000fe2000f8e003f */
[----:B------:R-:W-:Y:S01]  /*2150*/  IMAD.WIDE R104, R103, 0x80, R88 ;  /* 0x0000008067687825 */ /* 0x000fe200078e0258 */
[----:B------:R-:W-:Y:S02]  /*2160*/  ULOP3.LUT UR40, UR40, UR6, URZ, 0x3c, !UPT ;  /* 0x0000000628287292 */ /* 0x000fe4000f8e3c3f */
[----:B------:R-:W-:Y:S01]  /*2170*/  @UP1 USHF.R.U32.HI UR4, URZ, 0x2, UR5 ;  /* 0x000000023f041899 */ /* 0x000fe20008011605 */
[----:B------:R-:W-:Y:S02]  /*2180*/  IMAD.IADD R5, R5, 0x1, R3 ;  /* 0x0000000105057824 */ /* 0x000fe400078e0203 */
[----:B------:R-:W-:Y:S01]  /*2190*/  IMAD R3, R105, UR8, RZ ;  /* 0x0000000869037c24 */ /* 0x000fe2000f8e02ff */
[----:B------:R-:W-:Y:S01]  /*21a0*/  @UP1 ULOP3.LUT UR40, UR40, 0x1, UR4, 0x78, !UPT ;  /* 0x0000000128281892 */ /* 0x000fe2000f8e7804 */
[----:B------:R-:W-:-:S04]  /*21b0*/  IMAD.WIDE.U32 R106, R104, UR8, R4 ;  /* 0x00000008686a7c25 */ /* 0x000fc8000f8e0004 */
[----:B------:R-:W-:Y:S02]  /*21c0*/  IMAD R7, R104, UR9, R3 ;  /* 0x0000000968077c24 */ /* 0x000fe4000f8e0203 */
[----:B------:R-:W-:Y:S01]  /*21d0*/  IMAD.MOV.U32 R0, RZ, RZ, -0x1 ;  /* 0xffffffffff007424 */ /* 0x000fe200078e00ff */
[----:B------:R-:W-:Y:S06]  /*21e0*/  @P0 BRA `(.L_x_32) ;  /* 0x00000040001c0947 */ /* 0x000fec0003800000 */
[----:B-----5:R-:W-:Y:S01]  /*21f0*/  FSETP.NEU.AND P0, PT, R90, RZ, PT ;  /* 0x000000ff5a00720b */ /* 0x020fe20003f0d000 */
[----:B------:R-:W-:Y:S01]  /*2200*/  IMAD.IADD R4, R94, 0x1, -R100 ;  /* 0x000000015e047824 */ /* 0x000fe200078e0a64 */
[----:B------:R-:W-:Y:S01]  /*2210*/  BSSY B0, `(.L_x_32) ;  /* 0x0000404000007945 */ /* 0x000fe20003800000 */
[----:B------:R-:W-:Y:S02]  /*2220*/  IMAD.IADD R3, R99, 0x1, -R6 ;  /* 0x0000000163037824 */ /* 0x000fe400078e0a06 */
[----:B------:R-:W-:Y:S01]  /*2230*/  IMAD.IADD R103, R107, 0x1, R7 ;  /* 0x000000016b677824 */ /* 0x000fe200078e0207 */
[----:B------:R-:W-:-:S04]  /*2240*/  ISETP.GT.AND P2, PT, R4, RZ, PT ;  /* 0x000000ff0400720c */ /* 0x000fc80003f44270 */
[----:B------:R-:W-:-:S03]  /*2250*/  ISETP.GT.AND P1, PT, R3, RZ, P2 ;  /* 0x000000ff0300720c */ /* 0x000fc60001724270 */
[----:B------:R-:W-:Y:S10]  /*2260*/  @!P0 BRA `(.L_x_33) ;  /* 0x0000002c00288947 */ /* 0x000ff40003800000 */
[----:B------:R-:W0:Y:S01]  /*2270*/  LDC.64 R110, c[0x0][0x5b8] ;  /* 0x00016e00ff6e7b82 */ /* 0x000e220000000a00 */
[----:B------:R-:W-:-:S07]  /*2280*/  ULDC.64 UR4, c[0x0][0x5c0] ;  /* 0x0001700000047ab9 */ /* 0x000fce0000000a00 */
[----:B------:R-:W1:Y:S08]  /*2290*/  LDC.64 R112, c[0x0][0x5b0] ;  /* 0x00016c00ff707b82 */ /* 0x000e700000000a00 */
[----:B------:R-:W2:Y:S01]  /*22a0*/  LDC.64 R114, c[0x0][0x5a8] ;  /* 0x00016a00ff727b82 */ /* 0x000ea20000000a00 */
[-C--:B0-----:R-:W-:Y:S02]  /*22b0*/  IMAD R6, R11, R110.reuse, RZ ;  /* 0x0000006e0b067224 */ /* 0x081fe400078e02ff */
[----:B------:R-:W-:-:S04]  /*22c0*/  IMAD.WIDE.U32 R108, R101, R110, R8 ;  /* 0x0000006e656c7225 */ /* 0x000fc800078e0008 */
[----:B------:R-:W-:Y:S02]  /*22d0*/  IMAD R107, R101, R111, R6 ;  /* 0x0000006f656b7224 */ /* 0x000fe400078e0206 */
[-C--:B-1----:R-:W-:Y:S02]  /*22e0*/  IMAD R5, R105, R112.reuse, RZ ;  /* 0x0000007069057224 */ /* 0x082fe400078e02ff */
[----:B------:R-:W-:Y:S02]  /*22f0*/  IMAD.IADD R13, R109, 0x1, R107 ;  /* 0x000000016d0d7824 */ /* 0x000fe400078e026b */
[----:B------:R-:W-:Y:S02]  /*2300*/  IMAD.MOV.U32 R12, RZ, RZ, R108 ;  /* 0x000000ffff0c7224 */ /* 0x000fe400078e006c */
[C---:B------:R-:W-:Y:S02]  /*2310*/  IMAD R111, R104.reuse, R113, R5 ;  /* 0x00000071686f7224 */ /* 0x040fe400078e0205 */
[----:B------:R-:W-:-:S04]  /*2320*/  IMAD.WIDE.U32 R6, R104, R112, R12 ;  /* 0x0000007068067225 */ /* 0x000fc800078e000c */
[----:B------:R-:W-:Y:S01]  /*2330*/  IMAD.IADD R5, R7, 0x1, R111 ;  /* 0x0000000107057824 */ /* 0x000fe200078e026f */
[----:B--2---:R-:W-:-:S04]  /*2340*/  LEA R14, P0, R6, R114, 0x1 ;  /* 0x00000072060e7211 */ /* 0x004fc800078008ff */
[----:B------:R-:W-:-:S05]  /*2350*/  LEA.HI.X R15, R6, R115, R5, 0x1, P0 ;  /* 0x00000073060f7211 */ /* 0x000fca00000f0c05 */
[----:B------:R0:W2:Y:S01]  /*2360*/  @P1 LDG.E.LTC128B.U16 R5, desc[UR38][R14.64] ;  /* 0x000000260e051981 */ /* 0x0000a2000c1e1520 */
[----:B------:R-:W-:Y:S01]  /*2370*/  LEA R10, P0, R106, UR4, 0x1 ;  /* 0x000000046a0a7c11 */ /* 0x000fe2000f8008ff */
[----:B------:R-:W-:Y:S01]  /*2380*/  IMAD.WIDE.U32 R6, R104, R112, R8 ;  /* 0x0000007068067225 */ /* 0x000fe200078e0008 */
[----:B------:R-:W-:Y:S03]  /*2390*/  BSSY B1, `(.L_x_34) ;  /* 0x0000012000017945 */ /* 0x000fe60003800000 */
[----:B------:R-:W-:Y:S02]  /*23a0*/  IMAD.IADD R7, R111, 0x1, R7 ;  /* 0x000000016f077824 */ /* 0x000fe400078e0207 */
[----:B------:R-:W-:Y:S01]  /*23b0*/  IMAD.WIDE.U32 R20, R101, R110, R6 ;  /* 0x0000006e65147225 */ /* 0x000fe200078e0006 */
[----:B0-----:R-:W-:-:S03]  /*23c0*/  SHF.L.U64.HI R15, R112, 0x3, R113 ;  /* 0x00000003700f7819 */ /* 0x001fc60000010271 */
[----:B------:R-:W-:Y:S01]  /*23d0*/  IMAD.IADD R7, R107, 0x1, R21 ;  /* 0x000000016b077824 */ /* 0x000fe200078e0215 */
[----:B------:R-:W-:Y:S01]  /*23e0*/  LEA R6, P4, R20, R114, 0x1 ;  /* 0x0000007214067211 */ /* 0x000fe200078808ff */
[----:B------:R-:W-:-:S03]  /*23f0*/  IMAD.SHL.U32 R14, R112, 0x8, RZ ;  /* 0x00000008700e7824 */ /* 0x000fc600078e00ff */
[----:B------:R-:W-:Y:S01]  /*2400*/  LEA.HI.X R7, R20, R115, R7, 0x1, P4 ;  /* 0x0000007314077211 */ /* 0x000fe200020f0c07 */
[----:B--2---:R-:W-:-:S05]  /*2410*/  HADD2.F32 R11, -RZ, R5.H0_H0 ;  /* 0x20000005ff0b7230 */ /* 0x004fca0000004100 */
[----:B------:R-:W-:-:S04]  /*2420*/  FMUL R11, R11, R90 ;  /* 0x0000005a0b0b7220 */ /* 0x000fc80000400000 */
[----:B------:R-:W-:Y:S01]  /*2430*/  FFMA R24, R24, R23, R11 ;  /* 0x0000001718187223 */ /* 0x000fe2000000000b */
[----:B------:R-:W-:Y:S02]  /*2440*/  LEA.HI.X R11, R106, UR5, R103, 0x1, P0 ;  /* 0x000000056a0b7c11 */ /* 0x000fe400080f0c67 */
[----:B------:R-:W-:Y:S02]  /*2450*/  ISETP.GT.AND P0, PT, R4, 0x1, PT ;  /* 0x000000010400780c */ /* 0x000fe40003f04270 */
[----:B------:R-:W-:Y:S02]  /*2460*/  F2FP.F16.F32.PACK_AB R24, RZ, R24 ;  /* 0x00000018ff18723e */ /* 0x000fe400000000ff */
[----:B------:R-:W-:-:S03]  /*2470*/  ISETP.GT.AND P3, PT, R3, RZ, P0 ;  /* 0x000000ff0300720c */ /* 0x000fc60000764270 */
[----:B------:R0:W-:Y:S10]  /*2480*/  @P1 STG.E.U16 desc[UR38][R10.64], R24 ;  /* 0x000000180a001986 */ /* 0x0001f4000c101526 */
[----:B------:R-:W-:Y:S05]  /*2490*/  @!P3 BRA `(.L_x_35) ;  /* 0x000000000004b947 */ /* 0x000fea0003800000 */
[----:B------:R1:W5:Y:S02]  /*24a0*/  LDG.E.LTC128B.U16 R5, desc[UR38][R6.64+0x2] ;  /* 0x0000022606057981 */ /* 0x000364000c1e1520 */
.L_x_35:
[----:B------:R-:W-:Y:S05]  /*24b0*/  BSYNC B1 ;  /* 0x0000000000017941 */ /* 0x000fea0003800000 */
.L_x_34:
[----:B-----5:R-:W-:Y:S01]  /*24c0*/  HADD2.F32 R103, -RZ, R5.H0_H0 ;  /* 0x20000005ff677230 */ /* 0x020fe20000004100 */
[----:B------:R-:W-:Y:S01]  /*24d0*/  ISETP.GT.AND P2, PT, R3, 0x8, P2 ;  /* 0x000000080300780c */ /* 0x000fe20001744270 */
[----:B------:R-:W-:Y:S01]  /*24e0*/  IMAD.WIDE.U32 R20, R104, R112, R14 ;  /* 0x0000007068147225 */ /* 0x000fe200078e000e */
[----:B0-----:R-:W-:-:S03]  /*24f0*/  PRMT R24, R5, 0x7610, R24 ;  /* 0x0000761005187816 */ /* 0x001fc60000000018 */
[----:B------:R-:W-:Y:S01]  /*2500*/  FMUL R12, R103, R90 ;  /* 0x0000005a670c7220 */ /* 0x000fe20000400000 */
[----:B------:R-:W-:Y:S01]  /*2510*/  IMAD.IADD R111, R111, 0x1, R21 ;  /* 0x000000016f6f7824 */ /* 0x000fe200078e0215 */
[----:B------:R-:W-:Y:S02]  /*2520*/  IADD3 R108, P1, R108, R20, RZ ;  /* 0x000000146c6c7210 */ /* 0x000fe40007f3e0ff */
[----:B------:R-:W-:-:S03]  /*2530*/  FFMA R12, R25, R23, R12 ;  /* 0x00000017190c7223 */ /* 0x000fc6000000000c */
[----:B------:R-:W-:Y:S01]  /*2540*/  IMAD.X R13, R111, 0x1, R13, P1 ;  /* 0x000000016f0d7824 */ /* 0x000fe200008e060d */
[C---:B------:R-:W-:Y:S02]  /*2550*/  LEA R14, P1, R108.reuse, R114, 0x1 ;  /* 0x000000726c0e7211 */ /* 0x040fe400078208ff */
[----:B------:R-:W-:Y:S02]  /*2560*/  F2FP.F16.F32.PACK_AB R12, RZ, R12 ;  /* 0x0000000cff0c723e */ /* 0x000fe400000000ff */
[----:B------:R-:W-:Y:S02]  /*2570*/  LEA.HI.X R15, R108, R115, R13, 0x1, P1 ;  /* 0x000000736c0f7211 */ /* 0x000fe400008f0c0d */
[----:B------:R-:W-:-:S05]  /*2580*/  PRMT R21, R12, 0x7610, R21 ;  /* 0x000076100c157816 */ /* 0x000fca0000000015 */
[----:B------:R0:W-:Y:S04]  /*2590*/  @P3 STG.E.U16 desc[UR38][R10.64+0x2], R21 ;  /* 0x000002150a003986 */ /* 0x0001e8000c101526 */
[----:B------:R-:W2:Y:S01]  /*25a0*/  @P2 LDG.E.LTC128B.U16 R24, desc[UR38][R14.64] ;  /* 0x000000260e182981 */ /* 0x000ea2000c1e1520 */
[----:B------:R-:W-:Y:S01]  /*25b0*/  IADD3 R20, P1, R8, R20, RZ ;  /* 0x0000001408147210 */ /* 0x000fe20007f3e0ff */
[----:B------:R-:W-:Y:S01]  /*25c0*/  BSSY B1, `(.L_x_36) ;  /* 0x0000011000017945 */ /* 0x000fe20003800000 */
[----:B------:R-:W-:Y:S02]  /*25d0*/  SHF.L.U64.HI R13, R91, 0x1, R92 ;  /* 0x000000015b0d7819 */ /* 0x000fe4000001025c */
[----:B------:R-:W-:Y:S01]  /*25e0*/  ISETP.GT.AND P0, PT, R3, 0x8, P0 ;  /* 0x000000080300780c */ /* 0x000fe20000704270 */
[----:B0-----:R-:W-:Y:S01]  /*25f0*/  IMAD.X R21, R9, 0x1, R111, P1 ;  /* 0x0000000109157824 */ /* 0x001fe200008e066f */
[----:B------:R-:W-:Y:S01]  /*2600*/  LEA R12, P1, R91, R10, 0x1 ;  /* 0x0000000a5b0c7211 */ /* 0x000fe200078208ff */
[----:B------:R-:W-:-:S04]  /*2610*/  IMAD.WIDE.U32 R20, R101, R110, R20 ;  /* 0x0000006e65147225 */ /* 0x000fc800078e0014 */
[----:B------:R-:W-:Y:S01]  /*2620*/  IMAD.X R13, R13, 0x1, R11, P1 ;  /* 0x000000010d0d7824 */ /* 0x000fe200008e060b */
[----:B------:R-:W-:Y:S01]  /*2630*/  LEA R8, P3, R20, R114, 0x1 ;  /* 0x0000007214087211 */ /* 0x000fe200078608ff */
[----:B------:R-:W-:-:S05]  /*2640*/  IMAD.IADD R9, R107, 0x1, R21 ;  /* 0x000000016b097824 */ /* 0x000fca00078e0215 */
[----:B------:R-:W-:Y:S01]  /*2650*/  LEA.HI.X R9, R20, R115, R9, 0x1, P3 ;  /* 0x0000007314097211 */ /* 0x000fe200018f0c09 */
[----:B--2---:R-:W-:-:S05]  /*2660*/  HADD2.F32 R5, -RZ, R24.H0_H0 ;  /* 0x20000018ff057230 */ /* 0x004fca0000004100 */
[----:B------:R-:W-:-:S04]  /*2670*/  FMUL R5, R5, R90 ;  /* 0x0000005a05057220 */ /* 0x000fc80000400000 */
[----:B------:R-:W-:-:S05]  /*2680*/  FFMA R5, R26, R23, R5 ;  /* 0x000000171a057223 */ /* 0x000fca0000000005 */
[----:B------:R-:W-:-:S05]  /*2690*/  F2FP.F16.F32.PACK_AB R5, RZ, R5 ;  /* 0x00000005ff05723e */ /* 0x000fca00000000ff */
[----:B------:R0:W-:Y:S01]  /*26a0*/  @P2 STG.E.U16 desc[UR38][R12.64], R5 ;  /* 0x000000050c002986 */ /* 0x0001e2000c101526 */
[----:B------:R-:W-:Y:S05]  /*26b0*/  @!P0 BRA `(.L_x_37) ;  /* 0x0000000000048947 */ /* 0x000fea0003800000 */
[----:B------:R2:W5:Y:S02]  /*26c0*/  LDG.E.LTC128B.U16 R24, desc[UR38][R8.64+0x2] ;  /* 0x0000022608187981 */ /* 0x000564000c1e1520 */
.L_x_37:
[----:B------:R-:W-:Y:S05]  /*26d0*/  BSYNC B1 ;  /* 0x0000000000017941 */ /* 0x000fea0003800000 */
.L_x_36:
[----:B0----5:R-:W-:Y:S01]  /*26e0*/  HADD2.F32 R5, -RZ, R24.H0_H0 ;  /* 0x20000018ff057230 */ /* 0x021fe20000004100 */
[----:B------:R-:W-:Y:S01]  /*26f0*/  ISETP.GT.AND P1, PT, R4, 0x8, PT ;  /* 0x000000080400780c */ /* 0x000fe20003f24270 */
[----:B------:R-:W-:Y:S03]  /*2700*/  BSSY B1, `(.L_x_38) ;  /* 0x0000008000017945 */ /* 0x000fe60003800000 */
[----:B------:R-:W-:Y:S01]  /*2710*/  FMUL R14, R5, R90 ;  /* 0x0000005a050e7220 */ /* 0x000fe20000400000 */
[----:B------:R-:W-:-:S03]  /*2720*/  ISETP.GT.AND P2, PT, R3, RZ, P1 ;  /* 0x000000ff0300720c */ /* 0x000fc60000f44270 */
[----:B------:R-:W-:-:S05]  /*2730*/  FFMA R14, R27, R23, R14 ;  /* 0x000000171b0e7223 */ /* 0x000fca000000000e */
[----:B------:R-:W-:-:S05]  /*2740*/  F2FP.F16.F32.PACK_AB R14, RZ, R14 ;  /* 0x0000000eff0e723e */ /* 0x000fca00000000ff */
[----:B------:R0:W-:Y:S01]  /*2750*/  @P0 STG.E.U16 desc[UR38][R12.64+0x2], R14 ;  /* 0x0000020e0c000986 */ /* 0x0001e2000c101526 */
[----:B------:R-:W-:Y:S05]  /*2760*/  @!P2 BRA `(.L_x_39) ;  /* 0x000000000004a947 */ /* 0x000fea0003800000 */
[----:B------:R3:W5:Y:S02]  /*2770*/  LDG.E.LTC128B.U16 R24, desc[UR38][R6.64+0x10] ;  /* 0x0000102606187981 */ /* 0x000764000c1e1520 */
.L_x_39:
[----:B------:R-:W-:Y:S05]  /*2780*/  BSYNC B1 ;  /* 0x0000000000017941 */ /* 0x000fea0003800000 */
.L_x_38:
[----:B-----5:R-:W-:Y:S01]  /*2790*/  HADD2.F32 R5, -RZ, R24.H0_H0 ;  /* 0x20000018ff057230 */ /* 0x020fe20000004100 */
        /* <DEDUP_REMOVED lines=9> */
.L_x_41:
[----:B------:R-:W-:Y:S05]  /*2830*/  BSYNC B1 ;  /* 0x0000000000017941 */ /* 0x000fea0003800000 */
.L_x_40:
[----:B----45:R-:W-:Y:S01]  /*2840*/  HADD2.F32 R5, -RZ, R24.H0_H0 ;  /* 0x20000018ff057230 */ /* 0x030fe20000004100 */
[----:B------:R-:W-:Y:S01]  /*2850*/  ISETP.GT.AND P1, PT, R3, 0x8, P1 ;  /* 0x000000080300780c */ /* 0x000fe20000f24270 */
[----:B------:R-:W-:Y:S03]  /*2860*/  BSSY B1, `(.L_x_42) ;  /* 0x0000007000017945 */ /* 0x000fe60003800000 */
[----:B0-----:R-:W-:-:S04]  /*2870*/  FMUL R14, R5, R90 ;  /* 0x0000005a050e7220 */ /* 0x001fc80000400000 */
[----:B------:R-:W-:-:S05]  /*2880*/  FFMA R14, R29, R23, R14 ;  /* 0x000000171d0e7223 */ /* 0x000fca000000000e */
[----:B------:R-:W-:-:S05]  /*2890*/  F2FP.F16.F32.PACK_AB R14, RZ, R14 ;  /* 0x0000000eff0e723e */ /* 0x000fca00000000ff */
[----:B------:R0:W-:Y:S01]  /*28a0*/  @P3 STG.E.U16 desc[UR38][R10.64+0x12], R14 ;  /* 0x0000120e0a003986 */ /* 0x0001e2000c101526 */
[----:B------:R-:W-:Y:S05]  /*28b0*/  @!P1 BRA `(.L_x_43) ;  /* 0x0000000000049947 */ /* 0x000fea0003800000 */
[----:B------:R4:W5:Y:S02]  /*28c0*/  LDG.E.LTC128B.U16 R24, desc[UR38][R8.64+0x10] ;  /* 0x0000102608187981 */ /* 0x000964000c1e1520 */
.L_x_43:
[----:B------:R-:W-:Y:S05]  /*28d0*/  BSYNC B1 ;  /* 0x0000000000017941 */ /* 0x000fea0003800000 */
.L_x_42:
[----:B-----5:R-:W-:Y:S01]  /*28e0*/  HADD2.F32 R5, -RZ, R24.H0_H0 ;  /* 0x20000018ff057230 */ /* 0x020fe20000004100 */
[----:B------:R-:W-:Y:S01]  /*28f0*/  ISETP.GT.AND P0, PT, R3, 0x8, P0 ;  /* 0x000000080300780c */ /* 0x000fe20000704270 */
[----:B------:R-:W-:Y:S03]  /*2900*/  BSSY B1, `(.L_x_44) ;  /* 0x0000007000017945 */ /* 0x000fe60003800000 */
[----:B------:R-:W-:-:S04]  /*2910*/  FMUL R5, R5, R90 ;  /* 0x0000005a05057220 */ /* 0x000fc80000400000 */
[----:B------:R-:W-:-:S05]  /*2920*/  FFMA R5, R30, R23, R5 ;  /* 0x000000171e057223 */ /* 0x000fca0000000005 */
[----:B------:R-:W-:-:S05]  /*2930*/  F2FP.F16.F32.PACK_AB R5, RZ, R5 ;  /* 0x00000005ff05723e */ /* 0x000fca00000000ff */
[----:B------:R0:W-:Y:S01]  /*2940*/  @P1 STG.E.U16 desc[UR38][R12.64+0x10], R5 ;  /* 0x000010050c001986 */ /* 0x0001e2000c101526 */
[----:B------:R-:W-:Y:S05]  /*2950*/  @!P0 BRA `(.L_x_45) ;  /* 0x0000000000048947 */ /* 0x000fea0003800000 */
[----:B------:R0:W5:Y:S02]  /*2960*/  LDG.E.LTC128B.U16 R24, desc[UR38][R8.64+0x12] ;  /* 0x0000122608187981 */ /* 0x000164000c1e1520 */
.L_x_45:
[----:B------:R-:W-:Y:S05]  /*2970*/  BSYNC B1 ;  /* 0x0000000000017941 */ /* 0x000fea0003800000 */
.L_x_44:
        /* <DEDUP_REMOVED lines=10> */
.L_x_47:
[----:B------:R-:W-:Y:S05]  /*2a20*/  BSYNC B1 ;  /* 0x0000000000017941 */ /* 0x000fea0003800000 */
.L_x_46:
        /* <DEDUP_REMOVED lines=10> */
.L_x_49:
[----:B------:R-:W-:Y:S05]  /*2ad0*/  BSYNC B1 ;  /* 0x0000000000017941 */ /* 0x000fea0003800000 */
.L_x_48:
[----:B0----5:R-:W-:Y:S01]  /*2ae0*/  HADD2.F32 R5, -RZ, R24.H0_H0 ;  /* 0x20000018ff057230 */ /* 0x021fe20000004100 */
        /* <DEDUP_REMOVED lines=8> */
.L_x_51:
[----:B------:R-:W-:Y:S05]  /*2b70*/  BSYNC B1 ;  /* 0x0000000000017941 */ /* 0x000fea0003800000 */
.L_x_50:
        /* <DEDUP_REMOVED lines=9> */
.L_x_53:
[----:B------:R-:W-:Y:S05]  /*2c10*/  BSYNC B1 ;  /* 0x0000000000017941 */ /* 0x000fea0003800000 */
.L_x_52:
        /* <DEDUP_REMOVED lines=10> */
.L_x_55:
[----:B------:R-:W-:Y:S05]  /*2cc0*/  BSYNC B1 ;  /* 0x0000000000017941 */ /* 0x000fea0003800000 */
.L_x_54:
        /* <DEDUP_REMOVED lines=10> */
.L_x_57:
[----:B------:R-:W-:Y:S05]  /*2d70*/  BSYNC B1 ;  /* 0x0000000000017941 */ /* 0x000fea0003800000 */
.L_x_56:
        /* <DEDUP_REMOVED lines=9> */
.L_x_59:
[----:B------:R-:W-:Y:S05]  /*2e10*/  BSYNC B1 ;  /* 0x0000000000017941 */ /* 0x000fea0003800000 */
.L_x_58:
        /* <DEDUP_REMOVED lines=9> */
.L_x_61:
[----:B------:R-:W-:Y:S05]  /*2eb0*/  BSYNC B1 ;  /* 0x0000000000017941 */ /* 0x000fea0003800000 */
.L_x_60:
        /* <DEDUP_REMOVED lines=10> */
.L_x_63:
[----:B------:R-:W-:Y:S05]  /*2f60*/  BSYNC B1 ;  /* 0x0000000000017941 */ /* 0x000fea0003800000 */
.L_x_62:
        /* <DEDUP_REMOVED lines=10> */
.L_x_65:
[----:B------:R-:W-:Y:S05]  /*3010*/  BSYNC B1 ;  /* 0x0000000000017941 */ /* 0x000fea0003800000 */
.L_x_64:
        /* <DEDUP_REMOVED lines=9> */
.L_x_67:
[----:B------:R-:W-:Y:S05]  /*30b0*/  BSYNC B1 ;  /* 0x0000000000017941 */ /* 0x000fea0003800000 */
.L_x_66:
        /* <DEDUP_REMOVED lines=9> */
.L_x_69:
[----:B------:R-:W-:Y:S05]  /*3150*/  BSYNC B1 ;  /* 0x0000000000017941 */ /* 0x000fea0003800000 */
.L_x_68:
        /* <DEDUP_REMOVED lines=10> */
.L_x_71:
[----:B------:R-:W-:Y:S05]  /*3200*/  BSYNC B1 ;  /* 0x0000000000017941 */ /* 0x000fea0003800000 */
.L_x_70:
        /* <DEDUP_REMOVED lines=10> */
.L_x_73:
[----:B------:R-:W-:Y:S05]  /*32b0*/  BSYNC B1 ;  /* 0x0000000000017941 */ /* 0x000fea0003800000 */
.L_x_72:
        /* <DEDUP_REMOVED lines=9> */
.L_x_75:
[----:B------:R-:W-:Y:S05]  /*3350*/  BSYNC B1 ;  /* 0x0000000000017941 */ /* 0x000fea0003800000 */
.L_x_74:
        /* <DEDUP_REMOVED lines=9> */
.L_x_77:
[----:B------:R-:W-:Y:S05]  /*33f0*/  BSYNC B1 ;  /* 0x0000000000017941 */ /* 0x000fea0003800000 */
.L_x_76:
        /* <DEDUP_REMOVED lines=10> */
.L_x_79:
[----:B------:R-:W-:Y:S05]  /*34a0*/  BSYNC B1 ;  /* 0x0000000000017941 */ /* 0x000fea0003800000 */
.L_x_78:
        /* <DEDUP_REMOVED lines=10> */
.L_x_81:
[----:B------:R-:W-:Y:S05]  /*3550*/  BSYNC B1 ;  /* 0x0000000000017941 */ /* 0x000fea0003800000 */
.L_x_80:
        /* <DEDUP_REMOVED lines=9> */
.L_x_83:
[----:B------:R-:W-:Y:S05]  /*35f0*/  BSYNC B1 ;  /* 0x0000000000017941 */ /* 0x000fea0003800000 */
.L_x_82:
        /* <DEDUP_REMOVED lines=9> */
.L_x_85:
[----:B------:R-:W-:Y:S05]  /*3690*/  BSYNC B1 ;  /* 0x0000000000017941 */ /* 0x000fea0003800000 */
.L_x_84:
        /* <DEDUP_REMOVED lines=10> */
.L_x_87:
[----:B------:R-:W-:Y:S05]  /*3740*/  BSYNC B1 ;  /* 0x0000000000017941 */ /* 0x000fea0003800000 */
.L_x_86:
        /* <DEDUP_REMOVED lines=10> */
.L_x_89:
[----:B------:R-:W-:Y:S05]  /*37f0*/  BSYNC B1 ;  /* 0x0000000000017941 */ /* 0x000fea0003800000 */
.L_x_88:
        /* <DEDUP_REMOVED lines=9> */
.L_x_91:
[----:B------:R-:W-:Y:S05]  /*3890*/  BSYNC B1 ;  /* 0x0000000000017941 */ /* 0x000fea0003800000 */
.L_x_90:
        /* <DEDUP_REMOVED lines=9> */
.L_x_93:
[----:B------:R-:W-:Y:S05]  /*3930*/  BSYNC B1 ;  /* 0x0000000000017941 */ /* 0x000fea0003800000 */
.L_x_92:
        /* <DEDUP_REMOVED lines=10> */
.L_x_95:
[----:B------:R-:W-:Y:S05]  /*39e0*/  BSYNC B1 ;  /* 0x0000000000017941 */ /* 0x000fea0003800000 */
.L_x_94:
        /* <DEDUP_REMOVED lines=10> */
.L_x_97:
[----:B------:R-:W-:Y:S05]  /*3a90*/  BSYNC B1 ;  /* 0x0000000000017941 */ /* 0x000fea0003800000 */
.L_x_96:
        /* <DEDUP_REMOVED lines=9> */
.L_x_99:
[----:B------:R-:W-:Y:S05]  /*3b30*/  BSYNC B1 ;  /* 0x0000000000017941 */ /* 0x000fea0003800000 */
.L_x_98:
        /* <DEDUP_REMOVED lines=9> */
.L_x_101:
[----:B------:R-:W-:Y:S05]  /*3bd0*/  BSYNC B1 ;  /* 0x0000000000017941 */ /* 0x000fea0003800000 */
.L_x_100:
        /* <DEDUP_REMOVED lines=10> */
.L_x_103:
[----:B------:R-:W-:Y:S05]  /*3c80*/  BSYNC B1 ;  /* 0x0000000000017941 */ /* 0x000fea0003800000 */
.L_x_102:
        /* <DEDUP_REMOVED lines=10> */
.L_x_105:
[----:B------:R-:W-:Y:S05]  /*3d30*/  BSYNC B1 ;  /* 0x0000000000017941 */ /* 0x000fea0003800000 */
.L_x_104:
        /* <DEDUP_REMOVED lines=9> */
.L_x_107:
[----:B------:R-:W-:Y:S05]  /*3dd0*/  BSYNC B1 ;  /* 0x0000000000017941 */ /* 0x000fea0003800000 */
.L_x_106:
        /* <DEDUP_REMOVED lines=9> */
.L_x_109:
[----:B------:R-:W-:Y:S05]  /*3e70*/  BSYNC B1 ;  /* 0x0000000000017941 */ /* 0x000fea0003800000 */
.L_x_108:
        /* <DEDUP_REMOVED lines=10> */
.L_x_111:
[----:B------:R-:W-:Y:S05]  /*3f20*/  BSYNC B1 ;  /* 0x0000000000017941 */ /* 0x000fea0003800000 */
.L_x_110:
        /* <DEDUP_REMOVED lines=10> */
.L_x_113:
[----:B------:R-:W-:Y:S05]  /*3fd0*/  BSYNC B1 ;  /* 0x0000000000017941 */ /* 0x000fea0003800000 */
.L_x_112:
        /* <DEDUP_REMOVED lines=9> */
.L_x_115:
[----:B------:R-:W-:Y:S05]  /*4070*/  BSYNC B1 ;  /* 0x0000000000017941 */ /* 0x000fea0003800000 */
.L_x_114:
        /* <DEDUP_REMOVED lines=9> */
.L_x_117:
[----:B------:R-:W-:Y:S05]  /*4110*/  BSYNC B1 ;  /* 0x0000000000017941 */ /* 0x000fea0003800000 */
.L_x_116:
        /* <DEDUP_REMOVED lines=10> */
.L_x_119:
[----:B------:R-:W-:Y:S05]  /*41c0*/  BSYNC B1 ;  /* 0x0000000000017941 */ /* 0x000fea0003800000 */
.L_x_118:
        /* <DEDUP_REMOVED lines=10> */
.L_x_121:
[----:B------:R-:W-:Y:S05]  /*4270*/  BSYNC B1 ;  /* 0x0000000000017941 */ /* 0x000fea0003800000 */
.L_x_120:
        /* <DEDUP_REMOVED lines=9> */
.L_x_123:
[----:B------:R-:W-:Y:S05]  /*4310*/  BSYNC B1 ;  /* 0x0000000000017941 */ /* 0x000fea0003800000 */
.L_x_122:
        /* <DEDUP_REMOVED lines=9> */
.L_x_125:
[----:B------:R-:W-:Y:S05]  /*43b0*/  BSYNC B1 ;  /* 0x0000000000017941 */ /* 0x000fea0003800000 */
.L_x_124:
        /* <DEDUP_REMOVED lines=10> */
.L_x_127:
[----:B------:R-:W-:Y:S05]  /*4460*/  BSYNC B1 ;  /* 0x0000000000017941 */ /* 0x000fea0003800000 */
.L_x_126:
        /* <DEDUP_REMOVED lines=10> */
.L_x_129:
[----:B------:R-:W-:Y:S05]  /*4510*/  BSYNC B1 ;  /* 0x0000000000017941 */ /* 0x000fea0003800000 */
.L_x_128:
        /* <DEDUP_REMOVED lines=9> */
.L_x_131:
[----:B------:R-:W-:Y:S05]  /*45b0*/  BSYNC B1 ;  /* 0x0000000000017941 */ /* 0x000fea0003800000 */
.L_x_130:
        /* <DEDUP_REMOVED lines=9> */
.L_x_133:
[----:B------:R-:W-:Y:S05]  /*4650*/  BSYNC B1 ;  /* 0x0000000000017941 */ /* 0x000fea0003800000 */
.L_x_132:
        /* <DEDUP_REMOVED lines=10> */
.L_x_135:
[----:B------:R-:W-:Y:S05]  /*4700*/  BSYNC B1 ;  /* 0x0000000000017941 */ /* 0x000fea0003800000 */
.L_x_134:
        /* <DEDUP_REMOVED lines=10> */
.L_x_137:
[----:B------:R-:W-:Y:S05]  /*47b0*/  BSYNC B1 ;  /* 0x0000000000017941 */ /* 0x000fea0003800000 */
.L_x_136:
        /* <DEDUP_REMOVED lines=9> */
.L_x_139:
[----:B------:R-:W-:Y:S05]  /*4850*/  BSYNC B1 ;  /* 0x0000000000017941 */ /* 0x000fea0003800000 */
.L_x_138:
        /* <DEDUP_REMOVED lines=9> */
.L_x_141:
[----:B------:R-:W-:Y:S05]  /*48f0*/  BSYNC B1 ;  /* 0x0000000000017941 */ /* 0x000fea0003800000 */
.L_x_140:
        /* <DEDUP_REMOVED lines=10> */
.L_x_143:
[----:B------:R-:W-:Y:S05]  /*49a0*/  BSYNC B1 ;  /* 0x0000000000017941 */ /* 0x000fea0003800000 */
.L_x_142:
        /* <DEDUP_REMOVED lines=10> */
.L_x_145:
[----:B------:R-:W-:Y:S05]  /*4a50*/  BSYNC B1 ;  /* 0x0000000000017941 */ /* 0x000fea0003800000 */
.L_x_144:
        /* <DEDUP_REMOVED lines=9> */
.L_x_147:
[----:B------:R-:W-:Y:S05]  /*4af0*/  BSYNC B1 ;  /* 0x0000000000017941 */ /* 0x000fea0003800000 */
.L_x_146:
        /* <DEDUP_REMOVED lines=9> */
.L_x_149:
[----:B------:R-:W-:Y:S05]  /*4b90*/  BSYNC B1 ;  /* 0x0000000000017941 */ /* 0x000fea0003800000 */
.L_x_148:
        /* <DEDUP_REMOVED lines=10> */
.L_x_151:
[----:B------:R-:W-:Y:S05]  /*4c40*/  BSYNC B1 ;  /* 0x0000000000017941 */ /* 0x000fea0003800000 */
.L_x_150:
[----:B-----5:R-:W-:Y:S01]  /*4c50*/  HADD2.F32 R5, -RZ, R24.H0_H0 ;  /* 0x20000018ff057230 */ /* 0x020fe20000004100 */
[----:B------:R-:W-:Y:S01]  /*4c60*/  ISETP.GT.AND P0, PT, R4, 0x79, PT ;  /* 0x000000790400780c */ /* 0x000fe20003f04270 */
[----:B------:R-:W-:Y:S01]  /*4c70*/  @P2 IMAD.MOV.U32 R4, RZ, RZ, R10 ;  /* 0x000000ffff042224 */ /* 0x000fe200078e000a */
[----:B------:R-:W-:Y:S02]  /*4c80*/  BSSY B1, `(.L_x_152) ;  /* 0x000000a000017945 */ /* 0x000fe40003800000 */
[----:B------:R-:W-:Y:S01]  /*4c90*/  FMUL R5, R5, R90 ;  /* 0x0000005a05057220 */ /* 0x000fe20000400000 */
[----:B------:R-:W-:-:S03]  /*4ca0*/  ISETP.GT.AND P3, PT, R3, RZ, P0 ;  /* 0x000000ff0300720c */ /* 0x000fc60000764270 */
[----:B------:R-:W-:-:S05]  /*4cb0*/  FFMA R5, R84, R23, R5 ;  /* 0x0000001754057223 */ /* 0x000fca0000000005 */
[----:B------:R-:W-:-:S04]  /*4cc0*/  F2FP.F16.F32.PACK_AB R5, RZ, R5 ;  /* 0x00000005ff05723e */ /* 0x000fc800000000ff */
[----:B0-----:R-:W-:Y:S01]  /*4cd0*/  PRMT R14, R5, 0x7610, R14 ;  /* 0x00007610050e7816 */ /* 0x001fe2000000000e */
[----:B------:R-:W-:-:S05]  /*4ce0*/  @P2 IMAD.MOV.U32 R5, RZ, RZ, R11 ;  /* 0x000000ffff052224 */ /* 0x000fca00078e000b */
[----:B------:R0:W-:Y:S01]  /*4cf0*/  @P2 STG.E.U16 desc[UR38][R4.64+0xf0], R14 ;  /* 0x0000f00e04002986 */ /* 0x0001e2000c101526 */
[----:B------:R-:W-:Y:S05]  /*4d00*/  @!P3 BRA `(.L_x_153) ;  /* 0x000000000004b947 */ /* 0x000fea0003800000 */
[----:B------:R0:W5:Y:S02]  /*4d10*/  LDG.E.LTC128B.U16 R24, desc[UR38][R6.64+0xf2] ;  /* 0x0000f22606187981 */ /* 0x000164000c1e1520 */
.L_x_153:
[----:B------:R-:W-:Y:S05]  /*4d20*/  BSYNC B1 ;  /* 0x0000000000017941 */ /* 0x000fea0003800000 */
.L_x_152:
        /* <DEDUP_REMOVED lines=9> */
.L_x_155:
[----:B------:R-:W-:Y:S05]  /*4dc0*/  BSYNC B1 ;  /* 0x0000000000017941 */ /* 0x000fea0003800000 */
.L_x_154:
[----:B-----5:R-:W-:Y:S01]  /*4dd0*/  HADD2.F32 R5, -RZ, R24.H0_H0 ;  /* 0x20000018ff057230 */ /* 0x020fe20000004100 */
[----:B------:R-:W-:Y:S01]  /*4de0*/  ISETP.GT.AND P0, PT, R3, 0x8, P0 ;  /* 0x000000080300780c */ /* 0x000fe20000704270 */
[----:B0-----:R-:W-:Y:S01]  /*4df0*/  @P1 IMAD.MOV.U32 R4, RZ, RZ, R12 ;  /* 0x000000ffff041224 */ /* 0x001fe200078e000c */
[----:B------:R-:W-:Y:S02]  /*4e00*/  BSSY B1, `(.L_x_156) ;  /* 0x0000009000017945 */ /* 0x000fe40003800000 */
[----:B------:R-:W-:-:S04]  /*4e10*/  FMUL R5, R5, R90 ;  /* 0x0000005a05057220 */ /* 0x000fc80000400000 */
[----:B------:R-:W-:-:S05]  /*4e20*/  FFMA R5, R86, R23, R5 ;  /* 0x0000001756057223 */ /* 0x000fca0000000005 */
[----:B------:R-:W-:-:S04]  /*4e30*/  F2FP.F16.F32.PACK_AB R5, RZ, R5 ;  /* 0x00000005ff05723e */ /* 0x000fc800000000ff */
[----:B-1-3--:R-:W-:Y:S01]  /*4e40*/  PRMT R6, R5, 0x7610, R6 ;  /* 0x0000761005067816 */ /* 0x00afe20000000006 */
[----:B------:R-:W-:-:S05]  /*4e50*/  @P1 IMAD.MOV.U32 R5, RZ, RZ, R13 ;  /* 0x000000ffff051224 */ /* 0x000fca00078e000d */
[----:B------:R0:W-:Y:S01]  /*4e60*/  @P1 STG.E.U16 desc[UR38][R4.64+0xf0], R6 ;  /* 0x0000f00604001986 */ /* 0x0001e2000c101526 */
[----:B------:R-:W-:Y:S05]  /*4e70*/  @!P0 BRA `(.L_x_157) ;  /* 0x0000000000048947 */ /* 0x000fea0003800000 */
[----:B------:R1:W5:Y:S02]  /*4e80*/  LDG.E.LTC128B.U16 R24, desc[UR38][R8.64+0xf2] ;  /* 0x0000f22608187981 */ /* 0x000364000c1e1520 */
.L_x_157:
[----:B------:R-:W-:Y:S05]  /*4e90*/  BSYNC B1 ;  /* 0x0000000000017941 */ /* 0x000fea0003800000 */
.L_x_156:
[----:B------:R-:W-:Y:S05]  /*4ea0*/  @!P0 BRA `(.L_x_158) ;  /* 0x0000001000e88947 */ /* 0x000fea0003800000 */
[----:B-----5:R-:W-:-:S05]  /*4eb0*/  HADD2.F32 R3, -RZ, R24.H0_H0 ;  /* 0x20000018ff037230 */ /* 0x020fca0000004100 */
[----:B0-----:R-:W-:-:S04]  /*4ec0*/  FMUL R4, R3, R90 ;  /* 0x0000005a03047220 */ /* 0x001fc80000400000 */
[----:B------:R-:W-:-:S05]  /*4ed0*/  FFMA R4, R87, R23, R4 ;  /* 0x0000001757047223 */ /* 0x000fca0000000004 */
[----:B------:R-:W-:-:S05]  /*4ee0*/  F2FP.F16.F32.PACK_AB R4, RZ, R4 ;  /* 0x00000004ff04723e */ /* 0x000fca00000000ff */
[----:B------:R3:W-:Y:S01]  /*4ef0*/  STG.E.U16 desc[UR38][R12.64+0xf2], R4 ;  /* 0x0000f2040c007986 */ /* 0x0007e2000c101526 */
[----:B------:R-:W-:Y:S05]  /*4f00*/  BRA `(.L_x_158) ;  /* 0x0000001000d07947 */ /* 0x000fea0003800000 */
.L_x_33:
[----:B------:R-:W-:Y:S01]  /*4f10*/  ISETP.GT.AND P3, PT, R4, 0x1, PT ;  /* 0x000000010400780c */ /* 0x000fe20003f64270 */
[----:B------:R-:W-:Y:S01]  /*4f20*/  ULDC.64 UR4, c[0x0][0x5c0] ;  /* 0x0001700000047ab9 */ /* 0x000fe20000000a00 */
[-C--:B------:R-:W-:Y:S01]  /*4f30*/  FMUL R24, R24, R23.reuse ;  /* 0x0000001718187220 */ /* 0x080fe20000400000 */
[----:B------:R-:W-:Y:S01]  /*4f40*/  LEA R6, P4, R106, UR4, 0x1 ;  /* 0x000000046a067c11 */ /* 0x000fe2000f8808ff */
[-C--:B------:R-:W-:Y:S01]  /*4f50*/  FMUL R25, R25, R23.reuse ;  /* 0x0000001719197220 */ /* 0x080fe20000400000 */
[----:B------:R-:W-:Y:S01]  /*4f60*/  ISETP.GT.AND P0, PT, R3, RZ, P3 ;  /* 0x000000ff0300720c */ /* 0x000fe20001f04270 */
[-C--:B------:R-:W-:Y:S01]  /*4f70*/  FMUL R26, R26, R23.reuse ;  /* 0x000000171a1a7220 */ /* 0x080fe20000400000 */
[----:B------:R-:W-:Y:S01]  /*4f80*/  F2FP.F16.F32.PACK_AB R24, RZ, R24 ;  /* 0x00000018ff18723e */ /* 0x000fe200000000ff */
[-C--:B------:R-:W-:Y:S01]  /*4f90*/  FMUL R27, R27, R23.reuse ;  /* 0x000000171b1b7220 */ /* 0x080fe20000400000 */
[----:B------:R-:W-:Y:S01]  /*4fa0*/  LEA.HI.X R7, R106, UR5, R103, 0x1, P4 ;  /* 0x000000056a077c11 */ /* 0x000fe2000a0f0c67 */
[----:B------:R-:W-:Y:S01]  /*4fb0*/  FMUL R28, R28, R23 ;  /* 0x000000171c1c7220 */ /* 0x000fe20000400000 */
[----:B------:R-:W-:Y:S01]  /*4fc0*/  F2FP.F16.F32.PACK_AB R25, RZ, R25 ;  /* 0x00000019ff19723e */ /* 0x000fe200000000ff */
[-C--:B------:R-:W-:Y:S01]  /*4fd0*/  FMUL R29, R29, R23.reuse ;  /* 0x000000171d1d7220 */ /* 0x080fe20000400000 */
[----:B------:R-:W-:Y:S01]  /*4fe0*/  ISETP.GT.AND P2, PT, R3, 0x8, P2 ;  /* 0x000000080300780c */ /* 0x000fe20001744270 */
[----:B------:R-:W-:Y:S01]  /*4ff0*/  @P1 STG.E.U16 desc[UR38][R6.64], R24 ;  /* 0x0000001806001986 */ /* 0x000fe2000c101526 */
[----:B------:R-:W-:Y:S01]  /*5000*/  ISETP.GT.AND P1, PT, R4, 0x8, PT ;  /* 0x000000080400780c */ /* 0x000fe20003f24270 */
[-C--:B------:R-:W-:Y:S01]  /*5010*/  FMUL R30, R30, R23.reuse ;  /* 0x000000171e1e7220 */ /* 0x080fe20000400000 */
[C---:B------:R-:W-:Y:S01]  /*5020*/  SHF.L.U64.HI R5, R91.reuse, 0x1, R92 ;  /* 0x000000015b057819 */ /* 0x040fe2000001025c */
[----:B------:R-:W-:Y:S01]  /*5030*/  @P0 STG.E.U16 desc[UR38][R6.64+0x2], R25 ;  /* 0x0000021906000986 */ /* 0x000fe2000c101526 */
[----:B------:R-:W-:Y:S01]  /*5040*/  LEA R8, P5, R91, R6, 0x1 ;  /* 0x000000065b087211 */ /* 0x000fe200078a08ff */
[-C--:B------:R-:W-:Y:S01]  /*5050*/  FMUL R31, R31, R23.reuse ;  /* 0x000000171f1f7220 */ /* 0x080fe20000400000 */
[----:B------:R-:W-:Y:S01]  /*5060*/  ISETP.GT.AND P3, PT, R3, 0x8, P3 ;  /* 0x000000080300780c */ /* 0x000fe20001f64270 */
[-C--:B------:R-:W-:Y:S01]  /*5070*/  FMUL R32, R32, R23.reuse ;  /* 0x0000001720207220 */ /* 0x080fe20000400000 */
[----:B------:R-:W-:Y:S01]  /*5080*/  ISETP.GT.AND P0, PT, R4, 0x9, PT ;  /* 0x000000090400780c */ /* 0x000fe20003f04270 */
[----:B------:R-:W-:Y:S01]  /*5090*/  IMAD.X R9, R5, 0x1, R7, P5 ;  /* 0x0000000105097824 */ /* 0x000fe200028e0607 */
[----:B------:R-:W-:Y:S01]  /*50a0*/  ISETP.GT.AND P4, PT, R3, RZ, P1 ;  /* 0x000000ff0300720c */ /* 0x000fe20000f84270 */
[-C--:B------:R-:W-:Y:S01]  /*50b0*/  FMUL R33, R33, R23.reuse ;  /* 0x0000001721217220 */ /* 0x080fe20000400000 */
[----:B------:R-:W-:Y:S01]  /*50c0*/  F2FP.F16.F32.PACK_AB R26, RZ, R26 ;  /* 0x0000001aff1a723e */ /* 0x000fe200000000ff */
[-C--:B------:R-:W-:Y:S01]  /*50d0*/  FMUL R34, R34, R23.reuse ;  /* 0x0000001722227220 */ /* 0x080fe20000400000 */
[----:B------:R-:W-:Y:S01]  /*50e0*/  ISETP.GT.AND P5, PT, R3, RZ, P0 ;  /* 0x000000ff0300720c */ /* 0x000fe200007a4270 */
[----:B------:R-:W-:Y:S01]  /*50f0*/  FMUL R35, R35, R23 ;  /* 0x0000001723237220 */ /* 0x000fe20000400000 */
[----:B------:R-:W-:Y:S01]  /*5100*/  F2FP.F16.F32.PACK_AB R27, RZ, R27 ;  /* 0x0000001bff1b723e */ /* 0x000fe200000000ff */
[----:B------:R-:W-:Y:S01]  /*5110*/  @P2 STG.E.U16 desc[UR38][R8.64], R26 ;  /* 0x0000001a08002986 */ /* 0x000fe2000c101526 */
[----:B------:R-:W-:Y:S01]  /*5120*/  F2FP.F16.F32.PACK_AB R28, RZ, R28 ;  /* 0x0000001cff1c723e */ /* 0x000fe200000000ff */
[-C--:B------:R-:W-:Y:S01]  /*5130*/  FMUL R36, R36, R23.reuse ;  /* 0x0000001724247220 */ /* 0x080fe20000400000 */
[----:B------:R-:W-:Y:S01]  /*5140*/  ISETP.GT.AND P2, PT, R3, 0x8, P1 ;  /* 0x000000080300780c */ /* 0x000fe20000f44270 */
[----:B------:R-:W-:Y:S01]  /*5150*/  @P3 STG.E.U16 desc[UR38][R8.64+0x2], R27 ;  /* 0x0000021b08003986 */ /* 0x000fe2000c101526 */
[----:B------:R-:W-:Y:S01]  /*5160*/  ISETP.GT.AND P1, PT, R4, 0x10, PT ;  /* 0x000000100400780c */ /* 0x000fe20003f24270 */
[----:B------:R-:W-:Y:S01]  /*5170*/  FMUL R37, R37, R23 ;  /* 0x0000001725257220 */ /* 0x000fe20000400000 */
[----:B------:R-:W-:Y:S01]  /*5180*/  F2FP.F16.F32.PACK_AB R29, RZ, R29 ;  /* 0x0000001dff1d723e */ /* 0x000fe200000000ff */
[----:B------:R-:W-:Y:S01]  /*5190*/  @P4 STG.E.U16 desc[UR38][R6.64+0x10], R28 ;  /* 0x0000101c06004986 */ /* 0x000fe2000c101526 */
[C---:B------:R-:W-:Y:S01]  /*51a0*/  ISETP.GT.AND P3, PT, R3.reuse, 0x8, P0 ;  /* 0x000000080300780c */ /* 0x040fe20000764270 */
[-C--:B------:R-:W-:Y:S01]  /*51b0*/  FMUL R38, R38, R23.reuse ;  /* 0x0000001726267220 */ /* 0x080fe20000400000 */
[----:B------:R-:W-:Y:S01]  /*51c0*/  ISETP.GT.AND P0, PT, R4, 0x11, PT ;  /* 0x000000110400780c */ /* 0x000fe20003f04270 */
[----:B------:R-:W-:Y:S01]  /*51d0*/  @P5 STG.E.U16 desc[UR38][R6.64+0x12], R29 ;  /* 0x0000121d06005986 */ /* 0x000fe2000c101526 */
        /* <DEDUP_REMOVED lines=161> */
[----:B------:R-:W-:Y:S01]  /*5bf0*/  FMUL R87, R87, R23 ;  /* 0x0000001757577220 */ /* 0x000fe20000400000 */
[----:B------:R-:W-:-:S02]  /*5c00*/  F2FP.F16.F32.PACK_AB R62, RZ, R62 ;  /* 0x0000003eff3e723e */ /* 0x000fc400000000ff */
[C---:B------:R-:W-:Y:S02]  /*5c10*/  ISETP.GT.AND P5, PT, R3.reuse, RZ, P0 ;  /* 0x000000ff0300720c */ /* 0x040fe400007a4270 */
[----:B------:R-:W-:Y:S01]  /*5c20*/  F2FP.F16.F32.PACK_AB R63, RZ, R63 ;  /* 0x0000003fff3f723e */ /* 0x000fe200000000ff */
[----:B------:R-:W-:Y:S01]  /*5c30*/  @P2 STG.E.U16 desc[UR38][R8.64+0x90], R62 ;  /* 0x0000903e08002986 */ /* 0x000fe2000c101526 */
[----:B------:R-:W-:Y:S02]  /*5c40*/  F2FP.F16.F32.PACK_AB R64, RZ, R64 ;  /* 0x00000040ff40723e */ /* 0x000fe400000000ff */
[C---:B------:R-:W-:Y:S01]  /*5c50*/  ISETP.GT.AND P2, PT, R3.reuse, 0x8, P1 ;  /* 0x000000080300780c */ /* 0x040fe20000f44270 */
[----:B------:R-:W-:Y:S01]  /*5c60*/  @P3 STG.E.U16 desc[UR38][R8.64+0x92], R63 ;  /* 0x0000923f08003986 */ /* 0x000fe2000c101526 */
[----:B------:R-:W-:Y:S02]  /*5c70*/  ISETP.GT.AND P1, PT, R4, 0x58, PT ;  /* 0x000000580400780c */ /* 0x000fe40003f24270 */
[----:B------:R-:W-:Y:S01]  /*5c80*/  F2FP.F16.F32.PACK_AB R65, RZ, R65 ;  /* 0x00000041ff41723e */ /* 0x000fe200000000ff */
[----:B------:R-:W-:Y:S01]  /*5c90*/  @P4 STG.E.U16 desc[UR38][R6.64+0xa0], R64 ;  /* 0x0000a04006004986 */ /* 0x000fe2000c101526 */
[----:B------:R-:W-:-:S02]  /*5ca0*/  ISETP.GT.AND P3, PT, R3, 0x8, P0 ;  /* 0x000000080300780c */ /* 0x000fc40000764270 */
[----:B------:R-:W-:Y:S01]  /*5cb0*/  ISETP.GT.AND P0, PT, R4, 0x59, PT ;  /* 0x000000590400780c */ /* 0x000fe20003f04270 */
[----:B------:R-:W-:Y:S01]  /*5cc0*/  @P5 STG.E.U16 desc[UR38][R6.64+0xa2], R65 ;  /* 0x0000a24106005986 */ /* 0x000fe2000c101526 */
[C---:B------:R-:W-:Y:S02]  /*5cd0*/  ISETP.GT.AND P4, PT, R3.reuse, RZ, P1 ;  /* 0x000000ff0300720c */ /* 0x040fe40000f84270 */
[----:B------:R-:W-:Y:S02]  /*5ce0*/  F2FP.F16.F32.PACK_AB R66, RZ, R66 ;  /* 0x00000042ff42723e */ /* 0x000fe400000000ff */
[----:B------:R-:W-:Y:S02]  /*5cf0*/  ISETP.GT.AND P5, PT, R3, RZ, P0 ;  /* 0x000000ff0300720c */ /* 0x000fe400007a4270 */
[----:B------:R-:W-:Y:S01]  /*5d00*/  F2FP.F16.F32.PACK_AB R67, RZ, R67 ;  /* 0x00000043ff43723e */ /* 0x000fe200000000ff */
[----:B------:R-:W-:Y:S01]  /*5d10*/  @P2 STG.E.U16 desc[UR38][R8.64+0xa0], R66 ;  /* 0x0000a04208002986 */ /* 0x000fe2000c101526 */
[----:B------:R-:W-:-:S02]  /*5d20*/  F2FP.F16.F32.PACK_AB R68, RZ, R68 ;  /* 0x00000044ff44723e */ /* 0x000fc400000000ff */
[C---:B------:R-:W-:Y:S01]  /*5d30*/  ISETP.GT.AND P2, PT, R3.reuse, 0x8, P1 ;  /* 0x000000080300780c */ /* 0x040fe20000f44270 */
[----:B------:R-:W-:Y:S01]  /*5d40*/  @P3 STG.E.U16 desc[UR38][R8.64+0xa2], R67 ;  /* 0x0000a24308003986 */ /* 0x000fe2000c101526 */
[C---:B------:R-:W-:Y:S02]  /*5d50*/  ISETP.GT.AND P1, PT, R4.reuse, 0x60, PT ;  /* 0x000000600400780c */ /* 0x040fe40003f24270 */
[----:B------:R-:W-:Y:S01]  /*5d60*/  F2FP.F16.F32.PACK_AB R69, RZ, R69 ;  /* 0x00000045ff45723e */ /* 0x000fe200000000ff */
[----:B------:R-:W-:Y:S01]  /*5d70*/  @P4 STG.E.U16 desc[UR38][R6.64+0xb0], R68 ;  /* 0x0000b04406004986 */ /* 0x000fe2000c101526 */
[C---:B------:R-:W-:Y:S02]  /*5d80*/  ISETP.GT.AND P3, PT, R3.reuse, 0x8, P0 ;  /* 0x000000080300780c */ /* 0x040fe40000764270 */
[----:B------:R-:W-:Y:S01]  /*5d90*/  ISETP.GT.AND P0, PT, R4, 0x61, PT ;  /* 0x000000610400780c */ /* 0x000fe20003f04270 */
[----:B------:R-:W-:Y:S01]  /*5da0*/  @P5 STG.E.U16 desc[UR38][R6.64+0xb2], R69 ;  /* 0x0000b24506005986 */ /* 0x000fe2000c101526 */
[----:B------:R-:W-:-:S02]  /*5db0*/  ISETP.GT.AND P4, PT, R3, RZ, P1 ;  /* 0x000000ff0300720c */ /* 0x000fc40000f84270 */
[C---:B------:R-:W-:Y:S02]  /*5dc0*/  ISETP.GT.AND P5, PT, R3.reuse, RZ, P0 ;  /* 0x000000ff0300720c */ /* 0x040fe400007a4270 */
[----:B------:R-:W-:Y:S02]  /*5dd0*/  F2FP.F16.F32.PACK_AB R70, RZ, R70 ;  /* 0x00000046ff46723e */ /* 0x000fe400000000ff */
[----:B------:R-:W-:Y:S02]  /*5de0*/  F2FP.F16.F32.PACK_AB R71, RZ, R71 ;  /* 0x00000047ff47723e */ /* 0x000fe400000000ff */
[----:B------:R-:W-:Y:S01]  /*5df0*/  F2FP.F16.F32.PACK_AB R72, RZ, R72 ;  /* 0x00000048ff48723e */ /* 0x000fe200000000ff */
[----:B------:R-:W-:Y:S01]  /*5e00*/  @P2 STG.E.U16 desc[UR38][R8.64+0xb0], R70 ;  /* 0x0000b04608002986 */ /* 0x000fe2000c101526 */
[----:B------:R-:W-:Y:S02]  /*5e10*/  F2FP.F16.F32.PACK_AB R73, RZ, R73 ;  /* 0x00000049ff49723e */ /* 0x000fe400000000ff */
[C---:B------:R-:W-:Y:S01]  /*5e20*/  ISETP.GT.AND P1, PT, R3.reuse, 0x8, P1 ;  /* 0x000000080300780c */ /* 0x040fe20000f24270 */
[----:B------:R-:W-:Y:S01]  /*5e30*/  @P3 STG.E.U16 desc[UR38][R8.64+0xb2], R71 ;  /* 0x0000b24708003986 */ /* 0x000fe2000c101526 */
[----:B------:R-:W-:-:S02]  /*5e40*/  ISETP.GT.AND P2, PT, R3, 0x8, P0 ;  /* 0x000000080300780c */ /* 0x000fc40000744270 */
[C---:B------:R-:W-:Y:S01]  /*5e50*/  ISETP.GT.AND P0, PT, R4.reuse, 0x69, PT ;  /* 0x000000690400780c */ /* 0x040fe20003f04270 */
[----:B------:R-:W-:Y:S01]  /*5e60*/  @P4 STG.E.U16 desc[UR38][R6.64+0xc0], R72 ;  /* 0x0000c04806004986 */ /* 0x000fe2000c101526 */
[----:B------:R-:W-:Y:S02]  /*5e70*/  ISETP.GT.AND P4, PT, R4, 0x68, PT ;  /* 0x000000680400780c */ /* 0x000fe40003f84270 */
[----:B------:R-:W-:Y:S01]  /*5e80*/  F2FP.F16.F32.PACK_AB R74, RZ, R74 ;  /* 0x0000004aff4a723e */ /* 0x000fe200000000ff */
[----:B------:R-:W-:Y:S01]  /*5e90*/  @P5 STG.E.U16 desc[UR38][R6.64+0xc2], R73 ;  /* 0x0000c24906005986 */ /* 0x000fe2000c101526 */
[C---:B------:R-:W-:Y:S02]  /*5ea0*/  ISETP.GT.AND P5, PT, R3.reuse, RZ, P4 ;  /* 0x000000ff0300720c */ /* 0x040fe400027a4270 */
[----:B------:R-:W-:Y:S01]  /*5eb0*/  ISETP.GT.AND P3, PT, R3, RZ, P0 ;  /* 0x000000ff0300720c */ /* 0x000fe20000764270 */
[----:B------:R-:W-:Y:S01]  /*5ec0*/  @P1 STG.E.U16 desc[UR38][R8.64+0xc0], R74 ;  /* 0x0000c04a08001986 */ /* 0x000fe2000c101526 */
[----:B------:R-:W-:-:S02]  /*5ed0*/  F2FP.F16.F32.PACK_AB R75, RZ, R75 ;  /* 0x0000004bff4b723e */ /* 0x000fc400000000ff */
[----:B------:R-:W-:Y:S02]  /*5ee0*/  F2FP.F16.F32.PACK_AB R76, RZ, R76 ;  /* 0x0000004cff4c723e */ /* 0x000fe400000000ff */
[C---:B------:R-:W-:Y:S01]  /*5ef0*/  ISETP.GT.AND P4, PT, R3.reuse, 0x8, P4 ;  /* 0x000000080300780c */ /* 0x040fe20002784270 */
[----:B------:R-:W-:Y:S01]  /*5f00*/  @P2 STG.E.U16 desc[UR38][R8.64+0xc2], R75 ;  /* 0x0000c24b08002986 */ /* 0x000fe2000c101526 */
[----:B------:R-:W-:Y:S02]  /*5f10*/  F2FP.F16.F32.PACK_AB R77, RZ, R77 ;  /* 0x0000004dff4d723e */ /* 0x000fe400000000ff */
[C---:B------:R-:W-:Y:S01]  /*5f20*/  ISETP.GT.AND P2, PT, R4.reuse, 0x71, PT ;  /* 0x000000710400780c */ /* 0x040fe20003f44270 */
[----:B------:R-:W-:Y:S01]  /*5f30*/  @P5 STG.E.U16 desc[UR38][R6.64+0xd0], R76 ;  /* 0x0000d04c06005986 */ /* 0x000fe2000c101526 */
[----:B------:R-:W-:Y:S02]  /*5f40*/  ISETP.GT.AND P5, PT, R3, 0x8, P0 ;  /* 0x000000080300780c */ /* 0x000fe400007a4270 */
[C---:B------:R-:W-:Y:S01]  /*5f50*/  ISETP.GT.AND P1, PT, R4.reuse, 0x78, PT ;  /* 0x000000780400780c */ /* 0x040fe20003f24270 */
[----:B------:R-:W-:Y:S01]  /*5f60*/  @P3 STG.E.U16 desc[UR38][R6.64+0xd2], R77 ;  /* 0x0000d24d06003986 */ /* 0x000fe2000c101526 */
[----:B------:R-:W-:-:S02]  /*5f70*/  ISETP.GT.AND P3, PT, R4, 0x70, PT ;  /* 0x000000700400780c */ /* 0x000fc40003f64270 */
[----:B------:R-:W-:Y:S01]  /*5f80*/  ISETP.GT.AND P0, PT, R4, 0x79, PT ;  /* 0x000000790400780c */ /* 0x000fe20003f04270 */
[----:B------:R-:W-:Y:S01]  /*5f90*/  @P4 IMAD.MOV.U32 R4, RZ, RZ, R8 ;  /* 0x000000ffff044224 */ /* 0x000fe200078e0008 */
[----:B------:R-:W-:Y:S01]  /*5fa0*/  F2FP.F16.F32.PACK_AB R78, RZ, R78 ;  /* 0x0000004eff4e723e */ /* 0x000fe200000000ff */
[----:B------:R-:W-:Y:S01]  /*5fb0*/  @P4 IMAD.MOV.U32 R5, RZ, RZ, R9 ;  /* 0x000000ffff054224 */ /* 0x000fe200078e0009 */
[----:B------:R-:W-:Y:S02]  /*5fc0*/  F2FP.F16.F32.PACK_AB R79, RZ, R79 ;  /* 0x0000004fff4f723e */ /* 0x000fe400000000ff */
[----:B------:R-:W-:Y:S02]  /*5fd0*/  F2FP.F16.F32.PACK_AB R80, RZ, R80 ;  /* 0x00000050ff50723e */ /* 0x000fe400000000ff */
[----:B------:R0:W-:Y:S01]  /*5fe0*/  @P4 STG.E.U16 desc[UR38][R4.64+0xd0], R78 ;  /* 0x0000d04e04004986 */ /* 0x0001e2000c101526 */
[----:B------:R-:W-:Y:S02]  /*5ff0*/  ISETP.GT.AND P4, PT, R3, RZ, P2 ;  /* 0x000000ff0300720c */ /* 0x000fe40001784270 */
[----:B------:R-:W-:-:S02]  /*6000*/  F2FP.F16.F32.PACK_AB R81, RZ, R81 ;  /* 0x00000051ff51723e */ /* 0x000fc400000000ff */
[----:B------:R-:W-:Y:S02]  /*6010*/  ISETP.GT.AND P2, PT, R3, 0x8, P2 ;  /* 0x000000080300780c */ /* 0x000fe40001744270 */
[----:B------:R-:W-:Y:S02]  /*6020*/  F2FP.F16.F32.PACK_AB R82, RZ, R82 ;  /* 0x00000052ff52723e */ /* 0x000fe400000000ff */
[----:B------:R-:W-:Y:S02]  /*6030*/  F2FP.F16.F32.PACK_AB R83, RZ, R83 ;  /* 0x00000053ff53723e */ /* 0x000fe400000000ff */
[----:B------:R-:W-:Y:S01]  /*6040*/  F2FP.F16.F32.PACK_AB R84, RZ, R84 ;  /* 0x00000054ff54723e */ /* 0x000fe200000000ff */
[----:B0-----:R-:W-:Y:S01]  /*6050*/  @P5 IMAD.MOV.U32 R4, RZ, RZ, R8 ;  /* 0x000000ffff045224 */ /* 0x001fe200078e0008 */
[----:B------:R-:W-:Y:S01]  /*6060*/  F2FP.F16.F32.PACK_AB R85, RZ, R85 ;  /* 0x00000055ff55723e */ /* 0x000fe200000000ff */
[----:B------:R-:W-:Y:S01]  /*6070*/  @P5 IMAD.MOV.U32 R5, RZ, RZ, R9 ;  /* 0x000000ffff055224 */ /* 0x000fe200078e0009 */
[----:B------:R-:W-:-:S02]  /*6080*/  F2FP.F16.F32.PACK_AB R86, RZ, R86 ;  /* 0x00000056ff56723e */ /* 0x000fc400000000ff */
[----:B------:R-:W-:Y:S02]  /*6090*/  F2FP.F16.F32.PACK_AB R87, RZ, R87 ;  /* 0x00000057ff57723e */ /* 0x000fe400000000ff */
[----:B------:R0:W-:Y:S01]  /*60a0*/  @P5 STG.E.U16 desc[UR38][R4.64+0xd2], R79 ;  /* 0x0000d24f04005986 */ /* 0x0001e2000c101526 */
[C---:B------:R-:W-:Y:S02]  /*60b0*/  ISETP.GT.AND P5, PT, R3.reuse, RZ, P3 ;  /* 0x000000ff0300720c */ /* 0x040fe40001fa4270 */
[----:B------:R-:W-:-:S11]  /*60c0*/  ISETP.GT.AND P3, PT, R3, 0x8, P3 ;  /* 0x000000080300780c */ /* 0x000fd60001f64270 */
[----:B0-----:R-:W-:Y:S02]  /*60d0*/  @P5 IMAD.MOV.U32 R4, RZ, RZ, R6 ;  /* 0x000000ffff045224 */ /* 0x001fe400078e0006 */
[----:B------:R-:W-:-:S05]  /*60e0*/  @P5 IMAD.MOV.U32 R5, RZ, RZ, R7 ;  /* 0x000000ffff055224 */ /* 0x000fca00078e0007 */
[----:B------:R0:W-:Y:S01]  /*60f0*/  @P5 STG.E.U16 desc[UR38][R4.64+0xe0], R80 ;  /* 0x0000e05004005986 */ /* 0x0001e2000c101526 */
[C---:B------:R-:W-:Y:S02]  /*6100*/  ISETP.GT.AND P5, PT, R3.reuse, RZ, P0 ;  /* 0x000000ff0300720c */ /* 0x040fe400007a4270 */
[----:B------:R-:W-:Y:S01]  /*6110*/  ISETP.GT.AND P0, PT, R3, 0x8, P0 ;  /* 0x000000080300780c */ /* 0x000fe20000704270 */
[----:B0-----:R-:W-:Y:S02]  /*6120*/  @P4 IMAD.MOV.U32 R4, RZ, RZ, R6 ;  /* 0x000000ffff044224 */ /* 0x001fe400078e0006 */
[----:B------:R-:W-:-:S05]  /*6130*/  @P4 IMAD.MOV.U32 R5, RZ, RZ, R7 ;  /* 0x000000ffff054224 */ /* 0x000fca00078e0007 */
[----:B------:R0:W-:Y:S01]  /*6140*/  @P4 STG.E.U16 desc[UR38][R4.64+0xe2], R81 ;  /* 0x0000e25104004986 */ /* 0x0001e2000c101526 */
[C---:B------:R-:W-:Y:S02]  /*6150*/  ISETP.GT.AND P4, PT, R3.reuse, RZ, P1 ;  /* 0x000000ff0300720c */ /* 0x040fe40000f84270 */
[----:B------:R-:W-:Y:S01]  /*6160*/  ISETP.GT.AND P1, PT, R3, 0x8, P1 ;  /* 0x000000080300780c */ /* 0x000fe20000f24270 */
[----:B0-----:R-:W-:Y:S02]  /*6170*/  @P3 IMAD.MOV.U32 R4, RZ, RZ, R8 ;  /* 0x000000ffff043224 */ /* 0x001fe400078e0008 */
[----:B------:R-:W-:-:S05]  /*6180*/  @P3 IMAD.MOV.U32 R5, RZ, RZ, R9 ;  /* 0x000000ffff053224 */ /* 0x000fca00078e0009 */
[----:B------:R0:W-:Y:S02]  /*6190*/  @P3 STG.E.U16 desc[UR38][R4.64+0xe0], R82 ;  /* 0x0000e05204003986 */ /* 0x0001e4000c101526 */
[----:B0-----:R-:W-:Y:S02]  /*61a0*/  @P2 IMAD.MOV.U32 R4, RZ, RZ, R8 ;  /* 0x000000ffff042224 */ /* 0x001fe400078e0008 */
[----:B------:R-:W-:-:S05]  /*61b0*/  @P2 IMAD.MOV.U32 R5, RZ, RZ, R9 ;  /* 0x000000ffff052224 */ /* 0x000fca00078e0009 */
[----:B------:R0:W-:Y:S02]  /*61c0*/  @P2 STG.E.U16 desc[UR38][R4.64+0xe2], R83 ;  /* 0x0000e25304002986 */ /* 0x0001e4000c101526 */
[----:B0-----:R-:W-:Y:S02]  /*61d0*/  @P4 IMAD.MOV.U32 R4, RZ, RZ, R6 ;  /* 0x000000ffff044224 */ /* 0x001fe400078e0006 */
[----:B------:R-:W-:-:S05]  /*61e0*/  @P4 IMAD.MOV.U32 R5, RZ, RZ, R7 ;  /* 0x000000ffff054224 */ /* 0x000fca00078e0007 */
[----:B------:R0:W-:Y:S04]  /*61f0*/  @P4 STG.E.U16 desc[UR38][R4.64+0xf0], R84 ;  /* 0x0000f05404004986 */ /* 0x0001e8000c101526 */
[----:B------:R1:W-:Y:S01]  /*6200*/  @P5 STG.E.U16 desc[UR38][R6.64+0xf2], R85 ;  /* 0x0000f25506005986 */ /* 0x0003e2000c101526 */
[----:B0-----:R-:W-:Y:S02]  /*6210*/  @P1 IMAD.MOV.U32 R4, RZ, RZ, R8 ;  /* 0x000000ffff041224 */ /* 0x001fe400078e0008 */
[----:B------:R-:W-:-:S05]  /*6220*/  @P1 IMAD.MOV.U32 R5, RZ, RZ, R9 ;  /* 0x000000ffff051224 */ /* 0x000fca00078e0009 */
[----:B------:R1:W-:Y:S04]  /*6230*/  @P1 STG.E.U16 desc[UR38][R4.64+0xf0], R86 ;  /* 0x0000f05604001986 */ /* 0x0003e8000c101526 */
[----:B------:R1:W-:Y:S02]  /*6240*/  @P0 STG.E.U16 desc[UR38][R8.64+0xf2], R87 ;  /* 0x0000f25708000986 */ /* 0x0003e4000c101526 */
.L_x_158:
[----:B------:R-:W-:Y:S05]  /*6250*/  BSYNC B0 ;  /* 0x0000000000007941 */ /* 0x000fea0003800000 */
.L_x_32:
[----:B------:R-:W-:Y:S01]  /*6260*/  IADD3 R16, P0, R16, UR36, RZ ;  /* 0x0000002410107c10 */ /* 0x000fe2000ff1e0ff */
[----:B------:R-:W-:Y:S01]  /*6270*/  ULDC.64 UR4, c[0x0][0x650] ;  /* 0x0001940000047ab9 */ /* 0x000fe20000000a00 */
[----:B------:R-:W-:Y:S01]  /*6280*/  PRMT R3, RZ, 0x7610, R3 ;  /* 0x00007610ff037816 */ /* 0x000fe20000000003 */
[----:B------:R-:W-:Y:S01]  /*6290*/  IMAD.MOV.U32 R100, RZ, RZ, -0x1 ;  /* 0xffffffffff647424 */ /* 0x000fe200078e00ff */
[----:B------:R-:W-:Y:S01]  /*62a0*/  IADD3.X R17, R17, UR42, RZ, P0, !PT ;  /* 0x0000002a11117c10 */ /* 0x000fe200087fe4ff */
[----:B------:R-:W-:Y:S01]  /*62b0*/  IMAD.MOV.U32 R101, RZ, RZ, -0x1 ;  /* 0xffffffffff657424 */ /* 0x000fe200078e00ff */
[----:B------:R-:W-:-:S04]  /*62c0*/  ISETP.GE.U32.AND P0, PT, R16, UR4, PT ;  /* 0x0000000410007c0c */ /* 0x000fc8000bf06070 */
[----:B------:R-:W-:-:S13]  /*62d0*/  ISETP.GE.U32.AND.EX P0, PT, R17, UR5, PT, P0 ;  /* 0x0000000511007c0c */ /* 0x000fda000bf06100 */
[----:B------:R-:W-:Y:S05]  /*62e0*/  @P0 BRA `(.L_x_159) ;  /* 0x00000004004c0947 */ /* 0x000fea0003800000 */
[----:B------:R-:W0:Y:S01]  /*62f0*/  LDC.64 R10, c[0x0][0x628] ;  /* 0x00018a00ff0a7b82 */ /* 0x000e220000000a00 */
[----:B---3--:R-:W3:Y:S01]  /*6300*/  S2R R12, SR_CTAID.X ;  /* 0x00000000000c7919 */ /* 0x008ee20000002500 */
[----:B-12-4-:R-:W-:Y:S02]  /*6310*/  IMAD.MOV.U32 R8, RZ, RZ, R16 ;  /* 0x000000ffff087224 */ /* 0x016fe400078e0010 */
[----:B------:R-:W-:Y:S01]  /*6320*/  IMAD.MOV.U32 R9, RZ, RZ, R17 ;  /* 0x000000ffff097224 */ /* 0x000fe200078e0011 */
[----:B------:R-:W1:Y:S03]  /*6330*/  S2R R20, SR_CTAID.Y ;  /* 0x0000000000147919 */ /* 0x000e660000002600 */
[----:B------:R-:W2:Y:S08]  /*6340*/  LDC R0, c[0x0][0x630] ;  /* 0x00018c00ff007b82 */ /* 0x000eb00000000800 */
[----:B------:R-:W4:Y:S01]  /*6350*/  LDC.64 R14, c[0x0][0x620] ;  /* 0x00018800ff0e7b82 */ /* 0x000f220000000a00 */
[----:B0-----:R-:W-:-:S04]  /*6360*/  ISETP.NE.U32.AND P0, PT, R10, RZ, PT ;  /* 0x000000ff0a00720c */ /* 0x001fc80003f05070 */
[----:B------:R-:W-:-:S13]  /*6370*/  ISETP.NE.AND.EX P0, PT, R11, RZ, PT, P0 ;  /* 0x000000ff0b00720c */ /* 0x000fda0003f05300 */
[----:B-1234-:R-:W-:Y:S05]  /*6380*/  @!P0 BRA `(.L_x_160) ;  /* 0x0000000000288947 */ /* 0x01efea0003800000 */
        /* <DEDUP_REMOVED lines=10> */
.L_x_160:
[-CC-:B------:R-:W-:Y:S01]  /*6430*/  SHF.R.U64 R101, R8, R0.reuse, R9.reuse ;  /* 0x0000000008657219 */ /* 0x180fe20000001209 */
[----:B------:R-:W0:Y:S01]  /*6440*/  LDC.64 R26, c[0x0][0x640] ;  /* 0x00019000ff1a7b82 */ /* 0x000e220000000a00 */
[----:B------:R-:W-:Y:S01]  /*6450*/  SHF.R.U32.HI R0, RZ, R0, R9 ;  /* 0x00000000ff007219 */ /* 0x000fe20000011609 */
[----:B------:R-:W-:Y:S01]  /*6460*/  ULDC UR4, c[0x0][0x150] ;  /* 0x0000540000047ab9 */ /* 0x000fe20000000800 */
[----:B------:R-:W-:Y:S02]  /*6470*/  IADD3 R3, P0, RZ, -R101, RZ ;  /* 0x80000065ff037210 */ /* 0x000fe40007f1e0ff */
[----:B------:R-:W-:-:S03]  /*6480*/  I2FP.F32.U32 R7, R12 ;  /* 0x0000000c00077245 */ /* 0x000fc60000201000 */
[----:B------:R-:W1:Y:S01]  /*6490*/  LDC R6, c[0x0][0x618] ;  /* 0x00018600ff067b82 */ /* 0x000e620000000800 */
[----:B------:R-:W-:Y:S02]  /*64a0*/  IMAD.X R5, RZ, RZ, ~R0, P0 ;  /* 0x000000ffff057224 */ /* 0x000fe400000e0e00 */
[----:B------:R-:W-:Y:S01]  /*64b0*/  FMUL R7, R7, UR4 ;  /* 0x0000000407077c20 */ /* 0x000fe20008400000 */
[----:B------:R-:W-:Y:S01]  /*64c0*/  ULDC UR4, c[0x0][0x154] ;  /* 0x0000550000047ab9 */ /* 0x000fe20000000800 */
[-C--:B------:R-:W-:Y:S02]  /*64d0*/  IMAD R0, R5, R14.reuse, RZ ;  /* 0x0000000e05007224 */ /* 0x080fe400078e02ff */
[C---:B------:R-:W-:Y:S01]  /*64e0*/  IMAD.WIDE.U32 R4, R3.reuse, R14, R16 ;  /* 0x0000000e03047225 */ /* 0x040fe200078e0010 */
[----:B------:R-:W2:Y:S01]  /*64f0*/  LDC R8, c[0x0][0x608] ;  /* 0x00018200ff087b82 */ /* 0x000ea20000000800 */
[----:B------:R-:W3:Y:S02]  /*6500*/  F2I.U32.TRUNC.NTZ R7, R7 ;  /* 0x0000000700077305 */ /* 0x000ee4000020f000 */
[----:B------:R-:W-:Y:S01]  /*6510*/  IMAD R3, R3, R15, R0 ;  /* 0x0000000f03037224 */ /* 0x000fe200078e0200 */
[----:B------:R-:W-:-:S03]  /*6520*/  I2FP.F32.U32 R0, R20 ;  /* 0x0000001400007245 */ /* 0x000fc60000201000 */
[----:B------:R-:W-:Y:S01]  /*6530*/  IMAD.IADD R3, R5, 0x1, R3 ;  /* 0x0000000105037824 */ /* 0x000fe200078e0203 */
[----:B------:R-:W4:Y:S01]  /*6540*/  LDC R11, c[0x0][0x658] ;  /* 0x00019600ff0b7b82 */ /* 0x000f220000000800 */
[----:B0-----:R-:W-:-:S04]  /*6550*/  ISETP.NE.U32.AND P0, PT, R26, RZ, PT ;  /* 0x000000ff1a00720c */ /* 0x001fc80003f05070 */
[----:B------:R-:W-:-:S03]  /*6560*/  ISETP.NE.AND.EX P0, PT, R27, RZ, PT, P0 ;  /* 0x000000ff1b00720c */ /* 0x000fc60003f05300 */
[----:B------:R-:W0:Y:S01]  /*6570*/  LDC R9, c[0x0][0x144] ;  /* 0x00005100ff097b82 */ /* 0x000e220000000800 */
[-C--:B-1----:R-:W-:Y:S01]  /*6580*/  SHF.R.U64 R10, R4, R6.reuse, R3 ;  /* 0x00000006040a7219 */ /* 0x082fe20000001203 */
[----:B---3--:R-:W-:Y:S01]  /*6590*/  IMAD.MOV R7, RZ, RZ, -R7 ;  /* 0x000000ffff077224 */ /* 0x008fe200078e0a07 */
[----:B------:R-:W-:Y:S01]  /*65a0*/  SHF.R.U32.HI R3, RZ, R6, R3 ;  /* 0x00000006ff037219 */ /* 0x000fe20000011603 */
[----:B------:R-:W-:-:S04]  /*65b0*/  FMUL R6, R0, UR4 ;  /* 0x0000000400067c20 */ /* 0x000fc80008400000 */
[----:B------:R-:W1:Y:S01]  /*65c0*/  LDC R21, c[0x0][0x148] ;  /* 0x00005200ff157b82 */ /* 0x000e620000000800 */
[----:B------:R3:W0:Y:S01]  /*65d0*/  F2I.U32.TRUNC.NTZ R14, R6 ;  /* 0x00000006000e7305 */ /* 0x000622000020f000 */
[-CC-:B--2---:R-:W-:Y:S02]  /*65e0*/  SHF.R.U64 R13, R10, R8.reuse, R3.reuse ;  /* 0x000000080a0d7219 */ /* 0x184fe40000001203 */
[----:B------:R-:W-:-:S04]  /*65f0*/  SHF.R.U32.HI R0, RZ, R8, R3 ;  /* 0x00000008ff007219 */ /* 0x000fc80000011603 */
[----:B-----5:R-:W2:Y:S01]  /*6600*/  LDC R24, c[0x0][0x648] ;  /* 0x00019200ff187b82 */ /* 0x020ea20000000800 */
[-CC-:B----4-:R-:W-:Y:S02]  /*6610*/  SHF.R.U64 R15, R13, R11.reuse, R0.reuse ;  /* 0x0000000b0d0f7219 */ /* 0x190fe40000001200 */
[----:B------:R-:W-:-:S03]  /*6620*/  SHF.R.U32.HI R5, RZ, R11, R0 ;  /* 0x0000000bff057219 */ /* 0x000fc60000011600 */
[----:B------:R-:W-:Y:S02]  /*6630*/  IMAD.MOV.U32 R4, RZ, RZ, R15 ;  /* 0x000000ffff047224 */ /* 0x000fe400078e000f */
[----:B------:R-:W4:Y:S01]  /*6640*/  LDC R28, c[0x0][0x638] ;  /* 0x00018e00ff1c7b82 */ /* 0x000f220000000800 */
[----:B0-----:R-:W-:-:S07]  /*6650*/  IMAD R25, R9, R7, R12 ;  /* 0x0000000709197224 */ /* 0x001fce00078e020c */
[----:B------:R-:W0:Y:S08]  /*6660*/  LDC R29, c[0x0][0x610] ;  /* 0x00018400ff1d7b82 */ /* 0x000e300000000800 */
[----:B------:R-:W0:Y:S01]  /*6670*/  LDC R30, c[0x0][0x600] ;  /* 0x00018000ff1e7b82 */ /* 0x000e220000000800 */
[----:B-123--:R-:W-:Y:S05]  /*6680*/  @!P0 BRA `(.L_x_161) ;  /* 0x0000000000288947 */ /* 0x00efea0003800000 */
[----:B------:R-:W1:Y:S02]  /*6690*/  LDC R0, c[0x0][0x64c] ;  /* 0x00019300ff007b82 */ /* 0x000e640000000800 */
[----:B-1----:R-:W-:-:S05]  /*66a0*/  IADD3 R3, P0, R15, R0, RZ ;  /* 0x000000000f037210 */ /* 0x002fca0007f1e0ff */
        /* <DEDUP_REMOVED lines=8> */
.L_x_161:
[----:B------:R-:W-:Y:S01]  /*6730*/  ISETP.NE.AND P0, PT, R2, 0x1, PT ;  /* 0x000000010200780c */ /* 0x000fe20003f05270 */
[----:B------:R-:W-:Y:S01]  /*6740*/  IMAD.MOV R14, RZ, RZ, -R14 ;  /* 0x000000ffff0e7224 */ /* 0x000fe200078e0a0e */
[----:B------:R-:W-:Y:S02]  /*6750*/  SHF.R.U64 R3, R4, R24, R5 ;  /* 0x0000001804037219 */ /* 0x000fe40000001205 */
[----:B------:R-:W-:Y:S02]  /*6760*/  LOP3.LUT R0, R13, R98, RZ, 0xc0, !PT ;  /* 0x000000620d007212 */ /* 0x000fe400078ec0ff */
[----:B------:R-:W-:Y:S01]  /*6770*/  LOP3.LUT R10, R10, R97, RZ, 0xc0, !PT ;  /* 0x000000610a0a7212 */ /* 0x000fe200078ec0ff */
[----:B------:R-:W-:Y:S02]  /*6780*/  IMAD.MOV R4, RZ, RZ, -R3 ;  /* 0x000000ffff047224 */ /* 0x000fe400078e0a03 */
[----:B------:R-:W-:Y:S02]  /*6790*/  IMAD R0, R93, R3, R0 ;  /* 0x000000035d007224 */ /* 0x000fe400078e0200 */
[----:B----4-:R-:W-:-:S02]  /*67a0*/  IMAD R3, R4, R28, R15 ;  /* 0x0000001c04037224 */ /* 0x010fc400078e020f */
[----:B------:R-:W-:Y:S02]  /*67b0*/  @P0 IMAD R25, R21, R14, R20 ;  /* 0x0000000e15190224 */ /* 0x000fe400078e0214 */
[----:B0-----:R-:W-:Y:S02]  /*67c0*/  IMAD R5, R3, R30, R10 ;  /* 0x0000001e03057224 */ /* 0x001fe400078e020a */
[----:B------:R-:W-:Y:S02]  /*67d0*/  IMAD R0, R0, R29, R25 ;  /* 0x0000001d00007224 */ /* 0x000fe400078e0219 */
[----:B------:R-:W-:-:S03]  /*67e0*/  IMAD.MOV.U32 R4, RZ, RZ, 0x1 ;  /* 0x00000001ff047424 */ /* 0x000fc600078e00ff */
[----:B------:R-:W-:Y:S02]  /*67f0*/  SEL R100, R5, R0, !P0 ;  /* 0x0000000005647207 */ /* 0x000fe40004000000 */
[----:B------:R-:W-:Y:S02]  /*6800*/  PRMT R3, R4, 0x7610, R3 ;  /* 0x0000761004037816 */ /* 0x000fe40000000003 */
[----:B------:R-:W-:-:S07]  /*6810*/  SEL R0, R0, R5, !P0 ;  /* 0x0000000500007207 */ /* 0x000fce0004000000 */
.L_x_159:
[----:B------:R-:W-:Y:S01]  /*6820*/  LOP3.LUT P0, RZ, R3, 0xff, RZ, 0xc0, !PT ;  /* 0x000000ff03ff7812 */ /* 0x000fe2000780c0ff */
[----:B------:R-:W-:Y:S01]  /*6830*/  UIMAD.WIDE.U32 UR4, UR41, -0x55555555, URZ ;  /* 0xaaaaaaab290478a5 */ /* 0x000fe2000f8e003f */
[----:B------:R-:W-:-:S03]  /*6840*/  IMAD.MOV.U32 R103, RZ, RZ, R0 ;  /* 0x000000ffff677224 */ /* 0x000fc600078e0000 */
[----:B------:R-:W-:-:S04]  /*6850*/  USHF.R.U32.HI UR4, URZ, 0x2, UR5 ;  /* 0x000000023f047899 */ /* 0x000fc80008011605 */
[----:B------:R-:W-:-:S04]  /*6860*/  UIMAD UR41, UR4, -0x6, UR41 ;  /* 0xfffffffa042978a4 */ /* 0x000fc8000f8e0229 */
[----:B------:R-:W-:Y:S08]  /*6870*/  @P0 BRA `(.L_x_162) ;  /* 0xffffffac00100947 */ /* 0x000ff0000383ffff */
[----:B------:R-:W-:Y:S05]  /*6880*/  EXIT ;  /* 0x000000000000794d */ /* 0x000fea0003800000 */
.L_x_7:
        /* <DEDUP_REMOVED lines=26> */
.L_x_164:
[----:B------:R-:W0:Y:S01]  /*6a30*/  LDC.64 R28, c[0x0][0x640] ;  /* 0x00019000ff1c7b82 */ /* 0x000e220000000a00 */
[-CC-:B------:R-:W-:Y:S01]  /*6a40*/  SHF.R.U64 R21, R14, R8.reuse, R15.reuse ;  /* 0x000000080e157219 */ /* 0x180fe2000000120f */
[----:B------:R-:W-:Y:S01]  /*6a50*/  IMAD.MOV.U32 R31, RZ, RZ, 0x1 ;  /* 0x00000001ff1f7424 */ /* 0x000fe200078e00ff */
[----:B------:R-:W-:Y:S02]  /*6a60*/  SHF.R.U32.HI R7, RZ, R8, R15 ;  /* 0x00000008ff077219 */ /* 0x000fe4000001160f */
[----:B------:R-:W-:-:S03]  /*6a70*/  IADD3 R13, P0, RZ, -R21, RZ ;  /* 0x80000015ff0d7210 */ /* 0x000fc60007f1e0ff */
[----:B------:R-:W1:Y:S02]  /*6a80*/  LDC R12, c[0x0][0x618] ;  /* 0x00018600ff0c7b82 */ /* 0x000e640000000800 */
[----:B------:R-:W-:Y:S02]  /*6a90*/  IMAD.X R7, RZ, RZ, ~R7, P0 ;  /* 0x000000ffff077224 */ /* 0x000fe400000e0e07 */
[----:B------:R-:W-:-:S04]  /*6aa0*/  IMAD.WIDE.U32 R10, R13, R24, R16 ;  /* 0x000000180d0a7225 */ /* 0x000fc800078e0010 */
[----:B------:R-:W2:Y:S01]  /*6ab0*/  LDC R14, c[0x0][0x608] ;  /* 0x00018200ff0e7b82 */ /* 0x000ea20000000800 */
[----:B------:R-:W-:-:S04]  /*6ac0*/  IMAD R8, R7, R24, RZ ;  /* 0x0000001807087224 */ /* 0x000fc800078e02ff */
[----:B------:R-:W-:-:S03]  /*6ad0*/  IMAD R7, R13, R25, R8 ;  /* 0x000000190d077224 */ /* 0x000fc600078e0208 */
[----:B------:R-:W3:Y:S01]  /*6ae0*/  LDC R26, c[0x0][0x658] ;  /* 0x00019600ff1a7b82 */ /* 0x000ee20000000800 */
[----:B------:R-:W-:Y:S01]  /*6af0*/  IMAD.IADD R7, R11, 0x1, R7 ;  /* 0x000000010b077824 */ /* 0x000fe200078e0207 */
[----:B0-----:R-:W-:Y:S01]  /*6b00*/  ISETP.NE.U32.AND P0, PT, R28, RZ, PT ;  /* 0x000000ff1c00720c */ /* 0x001fe20003f05070 */
[----:B------:R-:W-:-:S03]  /*6b10*/  IMAD.MOV.U32 R11, RZ, RZ, -0x1 ;  /* 0xffffffffff0b7424 */ /* 0x000fc600078e00ff */
        /* <DEDUP_REMOVED lines=8> */
[-C--:B---3--:R-:W-:Y:S02]  /*6ba0*/  SHF.L.U32 R10, R11, R26.reuse, RZ ;  /* 0x0000001a0b0a7219 */ /* 0x088fe400000006ff */
[--C-:B------:R-:W-:Y:S02]  /*6bb0*/  SHF.R.U64 R24, R22, R26, R7.reuse ;  /* 0x0000001a16187219 */ /* 0x100fe40000001207 */
[----:B------:R-:W-:Y:S02]  /*6bc0*/  LOP3.LUT R33, RZ, R10, RZ, 0x33, !PT ;  /* 0x0000000aff217212 */ /* 0x000fe400078e33ff */
[----:B------:R-:W-:Y:S01]  /*6bd0*/  SHF.R.U32.HI R11, RZ, R26, R7 ;  /* 0x0000001aff0b7219 */ /* 0x000fe20000011607 */
[----:B------:R-:W3:Y:S01]  /*6be0*/  LDC R30, c[0x0][0x610] ;  /* 0x00018400ff1e7b82 */ /* 0x000ee20000000800 */
[----:B------:R-:W-:Y:S01]  /*6bf0*/  IMAD.MOV.U32 R10, RZ, RZ, R24 ;  /* 0x000000ffff0a7224 */ /* 0x000fe200078e0018 */
[----:B------:R-:W-:Y:S06]  /*6c00*/  @!P0 BRA `(.L_x_165) ;  /* 0x0000000000288947 */ /* 0x000fec0003800000 */
        /* <DEDUP_REMOVED lines=10> */
.L_x_165:
[----:B------:R-:W-:Y:S02]  /*6cb0*/  ISETP.NE.AND P0, PT, R2, 0x1, PT ;  /* 0x000000010200780c */ /* 0x000fe40003f05270 */
[----:B-1----:R-:W-:Y:S01]  /*6cc0*/  SHF.R.U64 R8, R10, R8, R11 ;  /* 0x000000080a087219 */ /* 0x002fe2000000120b */
[----:B0-----:R-:W-:Y:S01]  /*6cd0*/  VIADD R11, R25, 0xffffffff ;  /* 0xffffffff190b7836 */ /* 0x001fe20000000000 */
[----:B------:R-:W-:Y:S02]  /*6ce0*/  SHF.L.U32 R31, R31, R26, RZ ;  /* 0x0000001a1f1f7219 */ /* 0x000fe400000006ff */
[----:B------:R-:W-:Y:S01]  /*6cf0*/  LOP3.LUT R5, R22, R33, RZ, 0xc0, !PT ;  /* 0x0000002116057212 */ /* 0x000fe200078ec0ff */
[----:B------:R-:W-:-:S04]  /*6d00*/  IMAD.MOV R7, RZ, RZ, -R8 ;  /* 0x000000ffff077224 */ /* 0x000fc800078e0a08 */
[----:B------:R-:W-:Y:S02]  /*6d10*/  IMAD R5, R31, R8, R5 ;  /* 0x000000081f057224 */ /* 0x000fe400078e0205 */
[----:B------:R-:W-:Y:S01]  /*6d20*/  @P0 IMAD R6, R9, R23, R4 ;  /* 0x0000001709060224 */ /* 0x000fe200078e0204 */
[----:B------:R-:W-:Y:S01]  /*6d30*/  LOP3.LUT R9, R20, R11, RZ, 0xc0, !PT ;  /* 0x0000000b14097212 */ /* 0x000fe200078ec0ff */
[----:B--2---:R-:W-:Y:S02]  /*6d40*/  IMAD R4, R7, R27, R24 ;  /* 0x0000001b07047224 */ /* 0x004fe400078e0218 */
[----:B---3--:R-:W-:Y:S02]  /*6d50*/  IMAD R6, R5, R30, R6 ;  /* 0x0000001e05067224 */ /* 0x008fe400078e0206 */
[----:B------:R-:W-:Y:S02]  /*6d60*/  IMAD R5, R4, R25, R9 ;  /* 0x0000001904057224 */ /* 0x000fe400078e0209 */
[----:B------:R-:W-:-:S02]  /*6d70*/  IMAD.MOV.U32 R8, RZ, RZ, 0x1 ;  /* 0x00000001ff087424 */ /* 0x000fc400078e00ff */
[----:B------:R-:W-:Y:S01]  /*6d80*/  IMAD.MOV.U32 R7, RZ, RZ, R21 ;  /* 0x000000ffff077224 */ /* 0x000fe200078e0015 */
[----:B------:R-:W-:Y:S02]  /*6d90*/  SEL R19, R5, R6, !P0 ;  /* 0x0000000605137207 */ /* 0x000fe40004000000 */
[----:B------:R-:W-:-:S07]  /*6da0*/  SEL R12, R6, R5, !P0 ;  /* 0x00000005060c7207 */ /* 0x000fce0004000000 */
.L_x_163:
[----:B------:R-:W-:-:S08]  /*6db0*/  NOP ;  /* 0x0000000000007918 */ /* 0x000fd00000000000 */
[----:B------:R-:W0:-:S00]  /*6dc0*/  USETMAXREG.DEALLOC.CTAPOOL 0x28 ;  /* 0x00000028000079c8 */ /* 0x000e0000080e0500 */
[----:B0-----:R-:W-:-:S13]  /*6dd0*/  ISETP.NE.AND P0, PT, R3, RZ, PT ;  /* 0x000000ff0300720c */ /* 0x001fda0003f05270 */
[----:B------:R-:W-:Y:S05]  /*6de0*/  @P0 EXIT ;  /* 0x000000000000094d */ /* 0x000fea0003800000 */
[----:B------:R-:W-:Y:S01]  /*6df0*/  LOP3.LUT P0, RZ, R8, 0xff, RZ, 0xc0, !PT ;  /* 0x000000ff08ff7812 */ /* 0x000fe2000780c0ff */
[----:B------:R-:W-:Y:S02]  /*6e00*/  IMAD.MOV.U32 R3, RZ, RZ, 0x1 ;  /* 0x00000001ff037424 */ /* 0x000fe400078e00ff */
[----:B------:R-:W-:-:S10]  /*6e10*/  IMAD.MOV.U32 R13, RZ, RZ, RZ ;  /* 0x000000ffff0d7224 */ /* 0x000fd400078e00ff */
[----:B------:R-:W-:Y:S05]  /*6e20*/  @!P0 BRA `(.L_x_166) ;  /* 0x0000000c00888947 */ /* 0x000fea0003800000 */
[----:B------:R-:W0:Y:S01]  /*6e30*/  LDC R3, c[0x0][0x28c] ;  /* 0x0000a300ff037b82 */ /* 0x000e220000000800 */
[----:B------:R-:W-:Y:S01]  /*6e40*/  UMOV UR7, 0x1 ;  /* 0x0000000100077882 */ /* 0x000fe20000000000 */
[----:B------:R-:W-:Y:S01]  /*6e50*/  ULDC UR14, c[0x0][0x658] ;  /* 0x00019600000e7ab9 */ /* 0x000fe20000000800 */
[----:B------:R-:W-:Y:S01]  /*6e60*/  UMOV UR6, 0xffffffff ;  /* 0xffffffff00067882 */ /* 0x000fe20000000000 */
[----:B------:R-:W-:Y:S01]  /*6e70*/  BSSY B0, `(.L_x_166) ;  /* 0x00000dd000007945 */ /* 0x000fe20003800000 */
[----:B------:R-:W-:Y:S01]  /*6e80*/  USHF.L.U32 UR6, UR6, UR14, URZ ;  /* 0x0000000e06067299 */ /* 0x000fe2000800063f */
[----:B------:R-:W-:Y:S01]  /*6e90*/  IMAD.MOV.U32 R11, RZ, RZ, 0x1 ;  /* 0x00000001ff0b7424 */ /* 0x000fe200078e00ff */
[----:B------:R-:W-:Y:S01]  /*6ea0*/  LOP3.LUT R10, R18, 0x2, RZ, 0xfc, !PT ;  /* 0x00000002120a7812 */ /* 0x000fe200078efcff */
[----:B------:R-:W1:Y:S01]  /*6eb0*/  S2UR UR5, SR_CgaCtaId ;  /* 0x00000000000579c3 */ /* 0x000e620000008800 */
[----:B------:R-:W-:Y:S01]  /*6ec0*/  IMAD.MOV.U32 R13, RZ, RZ, RZ ;  /* 0x000000ffff0d7224 */ /* 0x000fe200078e00ff */
[----:B------:R-:W-:Y:S01]  /*6ed0*/  ULDC UR13, c[0x0][0x600] ;  /* 0x00018000000d7ab9 */ /* 0x000fe20000000800 */
[----:B------:R-:W-:Y:S01]  /*6ee0*/  UMOV UR23, 0x55 ;  /* 0x0000005500177882 */ /* 0x000fe20000000000 */
[----:B------:R-:W-:-:S02]  /*6ef0*/  UIADD3 UR13, UR13, -0x1, URZ ;  /* 0xffffffff0d0d7890 */ /* 0x000fc4000fffe03f */
[----:B------:R-:W-:Y:S02]  /*6f00*/  USHF.L.U32 UR14, UR7, UR14, URZ ;  /* 0x0000000e070e7299 */ /* 0x000fe4000800063f */
[----:B------:R-:W-:Y:S01]  /*6f10*/  ULOP3.LUT UR21, URZ, UR6, URZ, 0x33, !UPT ;  /* 0x000000063f157292 */ /* 0x000fe2000f8e333f */
[----:B------:R-:W-:Y:S01]  /*6f20*/  ULDC.64 UR30, c[0x0][0x198] ;  /* 0x00006600001e7ab9 */ /* 0x000fe20000000a00 */
[----:B0-----:R-:W-:-:S05]  /*6f30*/  VIADD R3, R3, 0x3f ;  /* 0x0000003f03037836 */ /* 0x001fca0000000000 */
[----:B------:R-:W-:Y:S01]  /*6f40*/  SHF.R.S32.HI R4, RZ, 0x1f, R3 ;  /* 0x0000001fff047819 */ /* 0x000fe20000011403 */
[----:B-1----:R-:W-:-:S03]  /*6f50*/  ULOP3.LUT UR4, UR5, 0x1, URZ, 0xc0, !UPT ;  /* 0x0000000105047892 */ /* 0x002fc6000f8ec03f */
[----:B------:R-:W-:Y:S01]  /*6f60*/  LEA.HI R4, R4, R3, RZ, 0x6 ;  /* 0x0000000304047211 */ /* 0x000fe200078f30ff */
[----:B------:R-:W-:Y:S01]  /*6f70*/  USHF.R.U32.HI UR34, URZ, 0x1, UR5 ;  /* 0x000000013f227899 */ /* 0x000fe20008011605 */
[----:B------:R-:W-:Y:S01]  /*6f80*/  IMAD.MOV.U32 R3, RZ, RZ, 0x1 ;  /* 0x00000001ff037424 */ /* 0x000fe200078e00ff */
[----:B------:R-:W-:Y:S01]  /*6f90*/  USHF.L.U32 UR15, UR5, 0x6, URZ ;  /* 0x00000006050f7899 */ /* 0x000fe2000800063f */
[----:B------:R-:W-:Y:S01]  /*6fa0*/  SHF.R.S32.HI R8, RZ, 0x6, R4 ;  /* 0x00000006ff087819 */ /* 0x000fe20000011404 */
[----:B------:R-:W-:Y:S02]  /*6fb0*/  USHF.L.U32 UR35, UR5, 0xc, URZ ;  /* 0x0000000c05237899 */ /* 0x000fe4000800063f */
[----:B------:R-:W-:Y:S02]  /*6fc0*/  ULOP3.LUT UR5, UR5, 0xfffffffe, URZ, 0xc0, !UPT ;  /* 0xfffffffe05057892 */ /* 0x000fe4000f8ec03f */
[----:B------:R-:W-:Y:S01]  /*6fd0*/  UISETP.GT.U32.AND UP0, UPT, UR4, 0xffff, UPT ;  /* 0x0000ffff0400788c */ /* 0x000fe2000bf04070 */
[----:B------:R-:W-:Y:S01]  /*6fe0*/  VIADD R9, R8, 0x1 ;  /* 0x0000000108097836 */ /* 0x000fe20000000000 */
[----:B------:R-:W-:-:S02]  /*6ff0*/  USHF.L.U32 UR22, UR7, UR5, URZ ;  /* 0x0000000507167299 */ /* 0x000fc4000800063f */
[----:B------:R-:W-:Y:S02]  /*7000*/  ULOP3.LUT UR5, UR5, 0x1, URZ, 0xfc, !UPT ;  /* 0x0000000105057892 */ /* 0x000fe4000f8efc3f */
[----:B------:R-:W-:Y:S02]  /*7010*/  USEL UR4, UR4, 0xffff, !UP0 ;  /* 0x0000ffff04047887 */ /* 0x000fe4000c000000 */
[----:B------:R-:W-:Y:S02]  /*7020*/  USHF.L.U32 UR5, UR7, UR5, URZ ;  /* 0x0000000507057299 */ /* 0x000fe4000800063f */
[----:B------:R-:W-:Y:S02]  /*7030*/  ULOP3.LUT UR4, UR4, 0xffff, URZ, 0xc0, !UPT ;  /* 0x0000ffff04047892 */ /* 0x000fe4000f8ec03f */
[----:B------:R-:W-:Y:S02]  /*7040*/  USHF.L.U32 UR38, UR34, 0x4, URZ ;  /* 0x0000000422267899 */ /* 0x000fe4000800063f */
[----:B------:R-:W-:-:S02]  /*7050*/  ULOP3.LUT UR15, UR15, 0x40, URZ, 0xc0, !UPT ;  /* 0x000000400f0f7892 */ /* 0x000fc4000f8ec03f */
[----:B------:R-:W-:Y:S02]  /*7060*/  ULOP3.LUT UR22, UR22, UR5, URZ, 0xfc, !UPT ;  /* 0x0000000516167292 */ /* 0x000fe4000f8efc3f */
[----:B------:R-:W-:-:S12]  /*7070*/  USHF.L.U32 UR23, UR23, UR4, URZ ;  /* 0x0000000417177299 */ /* 0x000fd8000800063f */
.L_x_177:
[----:B------:R-:W-:-:S03]  /*7080*/  UMOV UR4, 0xffffffff ;  /* 0xffffffff00047882 */ /* 0x000fc60000000000 */
[----:B------:R-:W-:Y:S05]  /*7090*/  BRA.DIV UR4, `(.L_x_167) ;  /* 0x00000012041c7947 */ /* 0x000fea000b800000 */
[----:B------:R-:W-:-:S13]  /*70a0*/  ELECT P6, URZ, PT ;  /* 0x00000000003f782f */ /* 0x000fda00038c0000 */
.L_x_190:
[----:B------:R-:W-:Y:S04]  /*70b0*/  BSSY B1, `(.L_x_168) ;  /* 0x0000046000017945 */ /* 0x000fe80003800000 */
[----:B------:R-:W-:Y:S05]  /*70c0*/  @!P6 BRA `(.L_x_169) ;  /* 0x000000040010e947 */ /* 0x000fea0003800000 */
[----:B------:R-:W0:Y:S02]  /*70d0*/  LDC R4, c[0x0][0x28c] ;  /* 0x0000a300ff047b82 */ /* 0x000e240000000800 */
[----:B0-----:R-:W-:-:S13]  /*70e0*/  ISETP.GE.AND P0, PT, R4, 0x1, PT ;  /* 0x000000010400780c */ /* 0x001fda0003f06270 */
[----:B------:R-:W-:Y:S05]  /*70f0*/  @!P0 BRA `(.L_x_169) ;  /* 0x0000000400048947 */ /* 0x000fea0003800000 */
[----:B------:R-:W-:Y:S01]  /*7100*/  IMAD.SHL.U32 R15, R12, 0x80, RZ ;  /* 0x000000800c0f7824 */ /* 0x000fe200078e00ff */
[----:B------:R-:W-:Y:S01]  /*7110*/  LEA R19, R19, UR15, 0x7 ;  /* 0x0000000f13137c11 */ /* 0x000fe2000f8e38ff */
[----:B------:R-:W-:Y:S02]  /*7120*/  IMAD.MOV.U32 R20, RZ, RZ, RZ ;  /* 0x000000ffff147224 */ /* 0x000fe400078e00ff */
[----:B------:R-:W-:Y:S02]  /*7130*/  IMAD.U32 R22, RZ, RZ, UR38 ;  /* 0x00000026ff167e24 */ /* 0x000fe4000f8e00ff */
[----:B------:R-:W-:Y:S02]  /*7140*/  IMAD.MOV.U32 R4, RZ, RZ, R9 ;  /* 0x000000ffff047224 */ /* 0x000fe400078e0009 */
[----:B------:R-:W-:Y:S02]  /*7150*/  IMAD.MOV.U32 R5, RZ, RZ, R3 ;  /* 0x000000ffff057224 */ /* 0x000fe400078e0003 */
[----:B------:R-:W-:-:S02]  /*7160*/  IMAD.MOV.U32 R6, RZ, RZ, R13 ;  /* 0x000000ffff067224 */ /* 0x000fc400078e000d */
[----:B------:R-:W-:-:S07]  /*7170*/  VIADD R24, R15, 0x40 ;  /* 0x000000400f187836 */ /* 0x000fce0000000000 */
.L_x_172:
[----:B------:R-:W0:Y:S01]  /*7180*/  S2R R21, SR_CgaCtaId ;  /* 0x0000000000157919 */ /* 0x000e220000008800 */
[----:B------:R-:W-:Y:S02]  /*7190*/  MOV R12, 0x400 ;  /* 0x00000400000c7802 */ /* 0x000fe40000000f00 */
[----:B------:R-:W-:-:S13]  /*71a0*/  ISETP.NE.AND P1, PT, R0, RZ, PT ;  /* 0x000000ff0000720c */ /* 0x000fda0003f25270 */
[----:B------:R-:W1:Y:S01]  /*71b0*/  @!P1 LDC R14, c[0x0][0x500] ;  /* 0x00014000ff0e9b82 */ /* 0x000e620000000800 */
[----:B0-----:R-:W-:Y:S02]  /*71c0*/  LEA R23, R21, R12, 0x18 ;  /* 0x0000000c15177211 */ /* 0x001fe400078ec0ff */
[----:B------:R-:W-:-:S03]  /*71d0*/  SHF.L.U32 R12, R5, 0x1f, RZ ;  /* 0x0000001f050c7819 */ /* 0x000fc600000006ff */
[----:B------:R-:W-:-:S04]  /*71e0*/  IMAD R21, R6, 0x8, R23 ;  /* 0x0000000806157824 */ /* 0x000fc800078e0217 */
[----:B------:R-:W0:Y:S02]  /*71f0*/  SYNCS.PHASECHK.TRANS64.TRYWAIT P0, [R21+URZ+0x30], R12 ;  /* 0x0000300c150075a7 */ /* 0x000e24000800017f */
[----:B01----:R-:W-:Y:S05]  /*7200*/  @!P0 BRA `(.L_x_170) ;  /* 0x0000000c00e08947 */ /* 0x003fea0003800000 */
.L_x_191:
[----:B0-----:R-:W-:Y:S01]  /*7210*/  PRMT R12, R10, 0x9910, RZ ;  /* 0x000099100a0c7816 */ /* 0x001fe200000000ff */
[----:B------:R0:W-:Y:S03]  /*7220*/  @!P1 SYNCS.ARRIVE.TRANS64 RZ, [R21+URZ], R14 ;  /* 0x0000000e15ff99a7 */ /* 0x0001e6000800003f */
[----:B------:R-:W-:-:S13]  /*7230*/  ISETP.NE.AND P0, PT, R12, 0x2, PT ;  /* 0x000000020c00780c */ /* 0x000fda0003f05270 */
[----:B0-----:R-:W-:Y:S05]  /*7240*/  @P0 BRA `(.L_x_171) ;  /* 0x0000000000040947 */ /* 0x001fea0003800000 */
[----:B------:R-:W-:Y:S01]  /*7250*/  BPT.TRAP 0x1 ;  /* 0x000000040000795c */ /* 0x000fe20000300000 */
.L_x_171:
[----:B------:R-:W-:Y:S01]  /*7260*/  R2UR UR8, R6 ;  /* 0x00000000060872ca */ /* 0x000fe200000e0000 */
[----:B------:R-:W-:Y:S01]  /*7270*/  UIADD3 UR6, UP0, UR30, 0xf0, URZ ;  /* 0x000000f01e067890 */ /* 0x000fe2000ff1e03f */
[----:B------:R-:W-:Y:S01]  /*7280*/  R2UR UR12, R23 ;  /* 0x00000000170c72ca */ /* 0x000fe200000e0000 */
[----:B------:R-:W-:Y:S01]  /*7290*/  UPRMT UR29, URZ, 0x5410, UR23 ;  /* 0x000054103f1d7896 */ /* 0x000fe20008000017 */
[----:B------:R-:W-:Y:S01]  /*72a0*/  R2UR UR25, R21 ;  /* 0x00000000151972ca */ /* 0x000fe200000e0000 */
[----:B------:R-:W-:Y:S01]  /*72b0*/  UIADD3.X UR7, URZ, UR31, URZ, UP0, !UPT ;  /* 0x0000001f3f077290 */ /* 0x000fe200087fe43f */
[----:B------:R-:W-:Y:S01]  /*72c0*/  R2UR UR27, R22 ;  /* 0x00000000161b72ca */ /* 0x000fe200000e0000 */
[----:B------:R-:W-:Y:S01]  /*72d0*/  VIADD R4, R4, 0xffffffff ;  /* 0xffffffff04047836 */ /* 0x000fe20000000000 */
[----:B------:R-:W-:Y:S01]  /*72e0*/  R2UR UR28, R7 ;  /* 0x00000000071c72ca */ /* 0x000fe200000e0000 */
[----:B------:R-:W-:Y:S01]  /*72f0*/  UMOV UR4, 0x0 ;  /* 0x0000000000047882 */ /* 0x000fe20000000000 */
[----:B------:R-:W-:Y:S01]  /*7300*/  R2UR UR26, R15 ;  /* 0x000000000f1a72ca */ /* 0x000fe200000e0000 */
[----:B------:R-:W-:Y:S01]  /*7310*/  UMOV UR5, 0x10000000 ;  /* 0x1000000000057882 */ /* 0x000fe20000000000 */
[----:B------:R-:W-:Y:S01]  /*7320*/  R2UR UR18, R24 ;  /* 0x00000000181272ca */ /* 0x000fe200000e0000 */
[----:B------:R-:W-:Y:S01]  /*7330*/  USHF.L.U32 UR8, UR8, 0xd, URZ ;  /* 0x0000000d08087899 */ /* 0x000fe2000800063f */
[----:B------:R-:W-:Y:S01]  /*7340*/  R2UR UR10, R20 ;  /* 0x00000000140a72ca */ /* 0x000fe200000e0000 */
[----:B------:R-:W-:Y:S01]  /*7350*/  UIADD3 UR32, UP1, UR30, 0x1f0, URZ ;  /* 0x000001f01e207890 */ /* 0x000fe2000ff3e03f */
[----:B------:R-:W-:Y:S01]  /*7360*/  R2UR UR11, R19 ;  /* 0x00000000130b72ca */ /* 0x000fe200000e0000 */
[----:B------:R-:W-:Y:S01]  /*7370*/  ULEA UR9, UR34, UR8, 0xa ;  /* 0x0000000822097291 */ /* 0x000fe2000f8e503f */
[----:B------:R-:W-:Y:S01]  /*7380*/  ISETP.GT.AND P1, PT, R4, 0x1, PT ;  /* 0x000000010400780c */ /* 0x000fe20003f24270 */
[----:B------:R-:W-:Y:S01]  /*7390*/  ULOP3.LUT UR8, UR8, 0x1000, UR35, 0xf8, !UPT ;  /* 0x0000100008087892 */ /* 0x000fe2000f8ef823 */
[----:B------:R-:W-:Y:S01]  /*73a0*/  VIADD R6, R6, 0x1 ;  /* 0x0000000106067836 */ /* 0x000fe20000000000 */
[----:B------:R-:W-:Y:S01]  /*73b0*/  ULEA UR9, UR9, UR12, 0x1 ;  /* 0x0000000c09097291 */ /* 0x000fe2000f8e083f */
[----:B------:R-:W-:Y:S01]  /*73c0*/  VIADD R20, R20, 0x40 ;  /* 0x0000004014147836 */ /* 0x000fe20000000000 */
[----:B------:R-:W-:Y:S01]  /*73d0*/  ULEA UR8, UR8, UR12, 0x1 ;  /* 0x0000000c08087291 */ /* 0x000fe2000f8e083f */
[----:B------:R-:W-:Y:S01]  /*73e0*/  VIADD R22, R22, 0x40 ;  /* 0x0000004016167836 */ /* 0x000fe20000000000 */
[----:B------:R-:W-:Y:S01]  /*73f0*/  UIADD3 UR24, UR9, 0x180, URZ ;  /* 0x0000018009187890 */ /* 0x000fe2000fffe03f */
[----:B------:R-:W-:Y:S01]  /*7400*/  ISETP.NE.AND P0, PT, R6, 0x6, PT ;  /* 0x000000060600780c */ /* 0x000fe20003f05270 */
[----:B------:R-:W-:Y:S01]  /*7410*/  UIADD3 UR16, UR9, 0x2180, URZ ;  /* 0x0000218009107890 */ /* 0x000fe2000fffe03f */
[----:B------:R-:W-:Y:S01]  /*7420*/  UMOV UR17, UR25 ;  /* 0x0000001900117c82 */ /* 0x000fe20008000000 */
[----:B------:R-:W-:Y:S01]  /*7430*/  UMOV UR19, UR27 ;  /* 0x0000001b00137c82 */ /* 0x000fe20008000000 */
[----:B------:R-:W-:Y:S01]  /*7440*/  UMOV UR20, UR28 ;  /* 0x0000001c00147c82 */ /* 0x000fe20008000000 */
[----:B------:R-:W-:Y:S01]  /*7450*/  UIADD3.X UR33, URZ, UR31, URZ, UP1, !UPT ;  /* 0x0000001f3f217290 */ /* 0x000fe20008ffe43f */
[----:B------:R-:W-:-:S02]  /*7460*/  SEL R12, RZ, 0x1, P0 ;  /* 0x00000001ff0c7807 */ /* 0x000fc40000000000 */
[----:B------:R-:W-:Y:S01]  /*7470*/  UTMALDG.3D.MULTICAST [UR24], [UR6], UR29, desc[UR4] ;  /* 0x00000418060073b4 */ /* 0x000fe2000801181d */
[----:B------:R-:W-:Y:S01]  /*7480*/  UIADD3 UR8, UR8, 0x18180, URZ ;  /* 0x0001818008087890 */ /* 0x000fe2000fffe03f */
[----:B------:R-:W-:Y:S01]  /*7490*/  SEL R6, R6, RZ, P0 ;  /* 0x000000ff06067207 */ /* 0x000fe20000000000 */
[----:B------:R-:W-:Y:S01]  /*74a0*/  UMOV UR9, UR25 ;  /* 0x0000001900097c82 */ /* 0x000fe20008000000 */
[----:B------:R-:W-:Y:S01]  /*74b0*/  UMOV UR12, UR28 ;  /* 0x0000001c000c7c82 */ /* 0x000fe20008000000 */
[----:B------:R-:W-:Y:S01]  /*74c0*/  LOP3.LUT R5, R5, R12, RZ, 0x3c, !PT ;  /* 0x0000000c05057212 */ /* 0x000fe200078e3cff */
[----:B------:R0:W-:Y:S02]  /*74d0*/  UTMALDG.3D.MULTICAST [UR16], [UR6], UR29, desc[UR4] ;  /* 0x00000410060073b4 */ /* 0x0001e4000801181d */
[----:B0-----:R-:W-:-:S09]  /*74e0*/  UPRMT UR6, URZ, 0x5410, UR22 ;  /* 0x000054103f067896 */ /* 0x001fd20008000016 */
[----:B------:R0:W-:Y:S02]  /*74f0*/  UTMALDG.3D.MULTICAST [UR8], [UR32], UR6, desc[UR4] ;  /* 0x00000408200073b4 */ /* 0x0001e40008011806 */
[----:B0-----:R-:W-:Y:S05]  /*7500*/  @P1 BRA `(.L_x_172) ;  /* 0xfffffffc001c1947 */ /* 0x001fea000383ffff */
.L_x_169:
[----:B------:R-:W-:Y:S05]  /*7510*/  BSYNC B1 ;  /* 0x0000000000017941 */ /* 0x000fea0003800000 */
.L_x_168:
[----:B------:R-:W-:Y:S01]  /*7520*/  LOP3.LUT P1, RZ, R11, 0xff, RZ, 0xc0, !PT ;  /* 0x000000ff0bff7812 */ /* 0x000fe2000782c0ff */
[C---:B------:R-:W-:Y:S01]  /*7530*/  IMAD.IADD R13, R8.reuse, 0x1, R13 ;  /* 0x00000001080d7824 */ /* 0x040fe200078e020d */
[----:B------:R-:W-:Y:S01]  /*7540*/  ULDC.64 UR4, c[0x0][0x650] ;  /* 0x0001940000047ab9 */ /* 0x000fe20000000a00 */
[C---:B------:R-:W-:Y:S01]  /*7550*/  ISETP.GE.U32.AND P2, PT, R8.reuse, 0x6, PT ;  /* 0x000000060800780c */ /* 0x040fe20003f46070 */
[----:B------:R-:W-:Y:S01]  /*7560*/  BSSY B1, `(.L_x_173) ;  /* 0x000006b000017945 */ /* 0x000fe20003800000 */
[----:B------:R-:W-:Y:S01]  /*7570*/  IMAD.MOV.U32 R12, RZ, RZ, -0x1 ;  /* 0xffffffffff0c7424 */ /* 0x000fe200078e00ff */
[----:B------:R-:W-:Y:S01]  /*7580*/  ISETP.GT.U32.AND P0, PT, R13, 0x5, PT ;  /* 0x000000050d00780c */ /* 0x000fe20003f04070 */
[----:B------:R-:W-:Y:S01]  /*7590*/  IMAD.MOV.U32 R19, RZ, RZ, -0x1 ;  /* 0xffffffffff137424 */ /* 0x000fe200078e00ff */
[----:B------:R-:W-:Y:S01]  /*75a0*/  PRMT R11, RZ, 0x7610, R11 ;  /* 0x00007610ff0b7816 */ /* 0x000fe2000000000b */
[----:B------:R-:W-:Y:S01]  /*75b0*/  IMAD.MOV.U32 R7, RZ, RZ, -0x1 ;  /* 0xffffffffff077424 */ /* 0x000fe200078e00ff */
[----:B------:R-:W-:-:S03]  /*75c0*/  ISETP.LT.U32.AND P0, PT, R8, 0x6, P0 ;  /* 0x000000060800780c */ /* 0x000fc60000701070 */
[----:B------:R-:W0:Y:S01]  /*75d0*/  @P1 S2R R5, SR_CgaCtaId ;  /* 0x0000000000051919 */ /* 0x000e220000008800 */
[----:B------:R-:W-:-:S04]  /*75e0*/  @P1 MOV R4, 0x400 ;  /* 0x0000040000041802 */ /* 0x000fc80000000f00 */
[----:B0-----:R-:W-:Y:S01]  /*75f0*/  @P1 LEA R6, R5, R4, 0x18 ;  /* 0x0000000405061211 */ /* 0x001fe200078ec0ff */
[----:B------:R-:W-:Y:S01]  /*7600*/  IMAD.WIDE.U32 R4, R13, -0x55555555, RZ ;  /* 0xaaaaaaab0d047825 */ /* 0x000fe200078e00ff */
[----:B------:R-:W-:Y:S02]  /*7610*/  SEL R4, RZ, 0x1, !P0 ;  /* 0x00000001ff047807 */ /* 0x000fe40004000000 */
[----:B------:R0:W-:Y:S01]  /*7620*/  @P1 SYNCS.ARRIVE.TRANS64.A1T0 RZ, [R6+URZ+0x78], RZ ;  /* 0x000078ff06ff19a7 */ /* 0x0001e2000810003f */
[----:B------:R-:W-:Y:S02]  /*7630*/  IADD3 R16, P1, R16, UR36, RZ ;  /* 0x0000002410107c10 */ /* 0x000fe4000ff3e0ff */
[----:B------:R-:W-:Y:S02]  /*7640*/  LOP3.LUT R3, R3, R4, RZ, 0x3c, !PT ;  /* 0x0000000403037212 */ /* 0x000fe400078e3cff */
[----:B------:R-:W-:Y:S02]  /*7650*/  IADD3.X R17, R17, UR42, RZ, P1, !PT ;  /* 0x0000002a11117c10 */ /* 0x000fe40008ffe4ff */
[----:B------:R-:W-:-:S02]  /*7660*/  ISETP.GE.U32.AND P0, PT, R16, UR4, PT ;  /* 0x0000000410007c0c */ /* 0x000fc4000bf06070 */
[----:B0-----:R-:W-:Y:S02]  /*7670*/  SHF.R.U32.HI R6, RZ, 0x2, R5 ;  /* 0x00000002ff067819 */ /* 0x001fe40000011605 */
[----:B------:R-:W-:Y:S02]  /*7680*/  ISETP.GE.U32.AND.EX P0, PT, R17, UR5, PT, P0 ;  /* 0x0000000511007c0c */ /* 0x000fe4000bf06100 */
[----:B------:R-:W-:Y:S01]  /*7690*/  @P2 LOP3.LUT R3, R3, 0x1, R6, 0x78, !PT ;  /* 0x0000000103032812 */ /* 0x000fe200078e7806 */
[----:B------:R-:W-:Y:S01]  /*76a0*/  IMAD R13, R6, -0x6, R13 ;  /* 0xfffffffa060d7824 */ /* 0x000fe200078e020d */
[----:B------:R-:W-:-:S09]  /*76b0*/  PRMT R4, RZ, 0x7610, R4 ;  /* 0x00007610ff047816 */ /* 0x000fd20000000004 */
[----:B------:R-:W-:Y:S05]  /*76c0*/  @P0 BRA `(.L_x_174) ;  /* 0x0000000400500947 */ /* 0x000fea0003800000 */
[----:B------:R-:W0:Y:S01]  /*76d0*/  S2R R15, SR_CTAID.X ;  /* 0x00000000000f7919 */ /* 0x000e220000002500 */
[----:B------:R-:W-:Y:S01]  /*76e0*/  ULDC.64 UR4, c[0x0][0x628] ;  /* 0x00018a0000047ab9 */ /* 0x000fe20000000a00 */
[----:B------:R-:W1:Y:S01]  /*76f0*/  LDC R20, c[0x0][0x144] ;  /* 0x00005100ff147b82 */ /* 0x000e620000000800 */
[----:B------:R-:W-:Y:S01]  /*7700*/  ISETP.NE.U32.AND P0, PT, RZ, UR4, PT ;  /* 0x00000004ff007c0c */ /* 0x000fe2000bf05070 */
[----:B------:R-:W2:Y:S01]  /*7710*/  S2R R12, SR_CTAID.Y ;  /* 0x00000000000c7919 */ /* 0x000ea20000002600 */
[----:B------:R-:W-:Y:S01]  /*7720*/  ULDC UR6, c[0x0][0x150] ;  /* 0x0000540000067ab9 */ /* 0x000fe20000000800 */
[----:B------:R-:W-:Y:S01]  /*7730*/  ULDC UR7, c[0x0][0x630] ;  /* 0x00018c0000077ab9 */ /* 0x000fe20000000800 */
[----:B------:R-:W-:Y:S01]  /*7740*/  ISETP.NE.AND.EX P0, PT, RZ, UR5, PT, P0 ;  /* 0x00000005ff007c0c */ /* 0x000fe2000bf05300 */
[----:B------:R-:W-:Y:S01]  /*7750*/  IMAD.MOV.U32 R4, RZ, RZ, R16 ;  /* 0x000000ffff047224 */ /* 0x000fe200078e0010 */
[----:B0-----:R-:W-:-:S05]  /*7760*/  I2FP.F32.U32 R5, R15 ;  /* 0x0000000f00057245 */ /* 0x001fca0000201000 */
[----:B------:R-:W-:Y:S01]  /*7770*/  FMUL R21, R5, UR6 ;  /* 0x0000000605157c20 */ /* 0x000fe20008400000 */
[----:B------:R-:W-:-:S05]  /*7780*/  IMAD.MOV.U32 R5, RZ, RZ, R17 ;  /* 0x000000ffff057224 */ /* 0x000fca00078e0011 */
[----:B--2---:R-:W-:Y:S05]  /*7790*/  @!P0 BRA `(.L_x_175) ;  /* 0x0000000000288947 */ /* 0x004fea0003800000 */
[----:B------:R-:W-:Y:S02]  /*77a0*/  ULDC UR6, c[0x0][0x634] ;  /* 0x00018d0000067ab9 */ /* 0x000fe40000000800 */
[----:B------:R-:W-:-:S05]  /*77b0*/  IADD3 R5, P0, R16, UR6, RZ ;  /* 0x0000000610057c10 */ /* 0x000fca000ff1e0ff */
[----:B------:R-:W-:-:S04]  /*77c0*/  IMAD.X R19, RZ, RZ, R17, P0 ;  /* 0x000000ffff137224 */ /* 0x000fc800000e0611 */
[----:B------:R-:W-:-:S04]  /*77d0*/  IMAD.WIDE.U32 R6, R19, UR4, RZ ;  /* 0x0000000413067c25 */ /* 0x000fc8000f8e00ff */
[----:B------:R-:W-:-:S04]  /*77e0*/  IMAD.WIDE.U32 R6, P0, R5, UR5, R6 ;  /* 0x0000000505067c25 */ /* 0x000fc8000f800006 */
[----:B------:R-:W-:-:S04]  /*77f0*/  IMAD.WIDE.U32 R4, R5, UR4, RZ ;  /* 0x0000000405047c25 */ /* 0x000fc8000f8e00ff */
[----:B------:R-:W-:Y:S01]  /*7800*/  IMAD.MOV.U32 R4, RZ, RZ, R7 ;  /* 0x000000ffff047224 */ /* 0x000fe200078e0007 */
[----:B------:R-:W-:Y:S01]  /*7810*/  IADD3 RZ, P1, R5, R6, RZ ;  /* 0x0000000605ff7210 */ /* 0x000fe20007f3e0ff */
[----:B------:R-:W-:-:S04]  /*7820*/  IMAD.X R5, RZ, RZ, RZ, P0 ;  /* 0x000000ffff057224 */ /* 0x000fc800000e06ff */
[----:B------:R-:W-:-:S08]  /*7830*/  IMAD.WIDE.U32.X R4, R19, UR5, R4, P1 ;  /* 0x0000000513047c25 */ /* 0x000fd000088e0404 */
.L_x_175:
[--C-:B------:R-:W-:Y:S01]  /*7840*/  SHF.R.U64 R14, R4, UR7, R5.reuse ;  /* 0x00000007040e7c19 */ /* 0x100fe20008001205 */
[----:B------:R-:W0:Y:S01]  /*7850*/  F2I.U32.TRUNC.NTZ R21, R21 ;  /* 0x0000001500157305 */ /* 0x000e22000020f000 */
[----:B------:R-:W-:Y:S01]  /*7860*/  SHF.R.U32.HI R4, RZ, UR7, R5 ;  /* 0x00000007ff047c19 */ /* 0x000fe20008011605 */
[----:B------:R-:W-:Y:S01]  /*7870*/  ULDC.64 UR4, c[0x0][0x620] ;  /* 0x0001880000047ab9 */ /* 0x000fe20000000a00 */
[----:B------:R-:W-:Y:S01]  /*7880*/  IADD3 R7, P0, RZ, -R14, RZ ;  /* 0x8000000eff077210 */ /* 0x000fe20007f1e0ff */
[----:B------:R-:W-:-:S04]  /*7890*/  ULDC.64 UR6, c[0x0][0x640] ;  /* 0x0001900000067ab9 */ /* 0x000fc80000000a00 */
[----:B------:R-:W-:Y:S01]  /*78a0*/  IMAD.X R4, RZ, RZ, ~R4, P0 ;  /* 0x000000ffff047224 */ /* 0x000fe200000e0e04 */
[----:B------:R-:W-:-:S03]  /*78b0*/  ISETP.NE.U32.AND P0, PT, RZ, UR6, PT ;  /* 0x00000006ff007c0c */ /* 0x000fc6000bf05070 */
[----:B------:R-:W-:Y:S01]  /*78c0*/  IMAD R6, R4, UR4, RZ ;  /* 0x0000000404067c24 */ /* 0x000fe2000f8e02ff */
[----:B------:R-:W-:Y:S01]  /*78d0*/  ISETP.NE.AND.EX P0, PT, RZ, UR7, PT, P0 ;  /* 0x00000007ff007c0c */ /* 0x000fe2000bf05300 */
[----:B------:R-:W-:Y:S01]  /*78e0*/  IMAD.WIDE.U32 R4, R7, UR4, R16 ;  /* 0x0000000407047c25 */ /* 0x000fe2000f8e0010 */
[----:B------:R-:W-:-:S03]  /*78f0*/  ULDC UR4, c[0x0][0x618] ;  /* 0x0001860000047ab9 */ /* 0x000fc60000000800 */
[----:B------:R-:W-:Y:S01]  /*7900*/  IMAD R7, R7, UR5, R6 ;  /* 0x0000000507077c24 */ /* 0x000fe2000f8e0206 */
[----:B------:R-:W-:Y:S01]  /*7910*/  ULDC UR5, c[0x0][0x154] ;  /* 0x0000550000057ab9 */ /* 0x000fe20000000800 */
[----:B0-----:R-:W-:Y:S02]  /*7920*/  IMAD.MOV R6, RZ, RZ, -R21 ;  /* 0x000000ffff067224 */ /* 0x001fe400078e0a15 */
[----:B------:R-:W0:Y:S01]  /*7930*/  LDC R21, c[0x0][0x148] ;  /* 0x00005200ff157b82 */ /* 0x000e220000000800 */
[----:B------:R-:W-:Y:S02]  /*7940*/  IMAD.IADD R5, R5, 0x1, R7 ;  /* 0x0000000105057824 */ /* 0x000fe400078e0207 */
[----:B-1----:R-:W-:Y:S01]  /*7950*/  IMAD R15, R20, R6, R15 ;  /* 0x00000006140f7224 */ /* 0x002fe200078e020f */
[----:B------:R-:W-:Y:S02]  /*7960*/  I2FP.F32.U32 R6, R12 ;  /* 0x0000000c00067245 */ /* 0x000fe40000201000 */
[----:B------:R-:W-:-:S02]  /*7970*/  SHF.R.U64 R19, R4, UR4, R5 ;  /* 0x0000000404137c19 */ /* 0x000fc40008001205 */
[----:B------:R-:W-:Y:S01]  /*7980*/  SHF.R.U32.HI R4, RZ, UR4, R5 ;  /* 0x00000004ff047c19 */ /* 0x000fe20008011605 */
[----:B------:R-:W-:Y:S01]  /*7990*/  FMUL R6, R6, UR5 ;  /* 0x0000000506067c20 */ /* 0x000fe20008400000 */
[----:B------:R-:W-:Y:S02]  /*79a0*/  ULDC UR4, c[0x0][0x608] ;  /* 0x0001820000047ab9 */ /* 0x000fe40000000800 */
[--C-:B------:R-:W-:Y:S01]  /*79b0*/  SHF.R.U64 R22, R19, UR4, R4.reuse ;  /* 0x0000000413167c19 */ /* 0x100fe20008001204 */
[----:B------:R1:W2:Y:S01]  /*79c0*/  F2I.U32.TRUNC.NTZ R24, R6 ;  /* 0x0000000600187305 */ /* 0x0002a2000020f000 */
[----:B------:R-:W-:Y:S01]  /*79d0*/  SHF.R.U32.HI R5, RZ, UR4, R4 ;  /* 0x00000004ff057c19 */ /* 0x000fe20008011604 */
[----:B------:R-:W-:-:S03]  /*79e0*/  ULDC UR4, c[0x0][0x658] ;  /* 0x0001960000047ab9 */ /* 0x000fc60000000800 */
[--C-:B------:R-:W-:Y:S02]  /*79f0*/  SHF.R.U64 R20, R22, UR4, R5.reuse ;  /* 0x0000000416147c19 */ /* 0x100fe40008001205 */
[----:B------:R-:W-:-:S03]  /*7a00*/  SHF.R.U32.HI R23, RZ, UR4, R5 ;  /* 0x00000004ff177c19 */ /* 0x000fc60008011605 */
[----:B------:R-:W-:Y:S02]  /*7a10*/  IMAD.MOV.U32 R4, RZ, RZ, R20 ;  /* 0x000000ffff047224 */ /* 0x000fe400078e0014 */
[----:B------:R-:W-:Y:S01]  /*7a20*/  IMAD.MOV.U32 R5, RZ, RZ, R23 ;  /* 0x000000ffff057224 */ /* 0x000fe200078e0017 */
[----:B-1----:R-:W-:Y:S06]  /*7a30*/  @!P0 BRA `(.L_x_176) ;  /* 0x0000000000288947 */ /* 0x002fec0003800000 */
        /* <DEDUP_REMOVED lines=10> */
.L_x_176:
[----:B------:R-:W-:Y:S01]  /*7ae0*/  ISETP.NE.AND P0, PT, R2, 0x1, PT ;  /* 0x000000010200780c */ /* 0x000fe20003f05270 */
[----:B------:R-:W-:Y:S01]  /*7af0*/  ULDC UR4, c[0x0][0x648] ;  /* 0x0001920000047ab9 */ /* 0x000fe20000000800 */
[----:B------:R-:W-:Y:S01]  /*7b00*/  LOP3.LUT R22, R22, UR21, RZ, 0xc0, !PT ;  /* 0x0000001516167c12 */ /* 0x000fe2000f8ec0ff */
[----:B--2---:R-:W-:Y:S01]  /*7b10*/  IMAD.MOV R24, RZ, RZ, -R24 ;  /* 0x000000ffff187224 */ /* 0x004fe200078e0a18 */
[----:B------:R-:W-:Y:S01]  /*7b20*/  SHF.R.U64 R5, R4, UR4, R5 ;  /* 0x0000000404057c19 */ /* 0x000fe20008001205 */
[----:B------:R-:W-:Y:S01]  /*7b30*/  ULDC UR4, c[0x0][0x638] ;  /* 0x00018e0000047ab9 */ /* 0x000fe20000000800 */
[----:B------:R-:W-:Y:S01]  /*7b40*/  LOP3.LUT R19, R19, UR13, RZ, 0xc0, !PT ;  /* 0x0000000d13137c12 */ /* 0x000fe2000f8ec0ff */
[----:B------:R-:W-:Y:S01]  /*7b50*/  ULDC UR5, c[0x0][0x610] ;  /* 0x0001840000057ab9 */ /* 0x000fe20000000800 */
[----:B------:R-:W-:Y:S02]  /*7b60*/  IMAD.MOV.U32 R4, RZ, RZ, 0x1 ;  /* 0x00000001ff047424 */ /* 0x000fe400078e00ff */
[----:B------:R-:W-:-:S02]  /*7b70*/  IMAD.MOV R7, RZ, RZ, -R5 ;  /* 0x000000ffff077224 */ /* 0x000fc400078e0a05 */
[----:B------:R-:W-:Y:S02]  /*7b80*/  IMAD R22, R5, UR14, R22 ;  /* 0x0000000e05167c24 */ /* 0x000fe4000f8e0216 */
[----:B0-----:R-:W-:Y:S02]  /*7b90*/  @P0 IMAD R15, R21, R24, R12 ;  /* 0x00000018150f0224 */ /* 0x001fe400078e020c */
[----:B------:R-:W-:Y:S01]  /*7ba0*/  IMAD R20, R7, UR4, R20 ;  /* 0x0000000407147c24 */ /* 0x000fe2000f8e0214 */
[----:B------:R-:W-:Y:S01]  /*7bb0*/  ULDC UR4, c[0x0][0x600] ;  /* 0x0001800000047ab9 */ /* 0x000fe20000000800 */
[----:B------:R-:W-:Y:S02]  /*7bc0*/  IMAD R15, R22, UR5, R15 ;  /* 0x00000005160f7c24 */ /* 0x000fe4000f8e020f */
[----:B------:R-:W-:Y:S02]  /*7bd0*/  IMAD R20, R20, UR4, R19 ;  /* 0x0000000414147c24 */ /* 0x000fe4000f8e0213 */
[----:B------:R-:W-:-:S03]  /*7be0*/  IMAD.MOV.U32 R7, RZ, RZ, R14 ;  /* 0x000000ffff077224 */ /* 0x000fc600078e000e */
[----:B------:R-:W-:Y:S02]  /*7bf0*/  SEL R19, R20, R15, !P0 ;  /* 0x0000000f14137207 */ /* 0x000fe40004000000 */
[----:B------:R-:W-:-:S07]  /*7c00*/  SEL R12, R15, R20, !P0 ;  /* 0x000000140f0c7207 */ /* 0x000fce0004000000 */
.L_x_174:
[----:B------:R-:W-:Y:S05]  /*7c10*/  BSYNC B1 ;  /* 0x0000000000017941 */ /* 0x000fea0003800000 */
.L_x_173:
[----:B------:R-:W-:-:S13]  /*7c20*/  LOP3.LUT P0, RZ, R4, 0xff, RZ, 0xc0, !PT ;  /* 0x000000ff04ff7812 */ /* 0x000fda000780c0ff */
[----:B------:R-:W-:Y:S05]  /*7c30*/  @P0 BRA `(.L_x_177) ;  /* 0xfffffff400100947 */ /* 0x000fea000383ffff */
[----:B------:R-:W-:Y:S05]  /*7c40*/  BSYNC B0 ;  /* 0x0000000000007941 */ /* 0x000fea0003800000 */
.L_x_166:
[----:B------:R-:W-:-:S03]  /*7c50*/  UMOV UR4, 0xffffffff ;  /* 0xffffffff00047882 */ /* 0x000fc60000000000 */
[----:B------:R-:W-:Y:S05]  /*7c60*/  BRA.DIV UR4, `(.L_x_178) ;  /* 0x00000006045c7947 */ /* 0x000fea000b800000 */
[----:B------:R-:W-:-:S13]  /*7c70*/  ELECT P6, URZ, PT ;  /* 0x00000000003f782f */ /* 0x000fda00038c0000 */
.L_x_194:
[----:B------:R-:W-:Y:S04]  /*7c80*/  BSSY B0, `(.L_x_179) ;  /* 0x000003d000007945 */ /* 0x000fe80003800000 */
[----:B------:R-:W-:Y:S05]  /*7c90*/  @!P6 BRA `(.L_x_180) ;  /* 0x0000000000ece947 */ /* 0x000fea0003800000 */
[----:B------:R-:W-:-:S04]  /*7ca0*/  LOP3.LUT R18, R18, 0x2, RZ, 0xfc, !PT ;  /* 0x0000000212127812 */ /* 0x000fc800078efcff */
[----:B------:R-:W-:-:S13]  /*7cb0*/  ISETP.NE.AND P0, PT, R18, 0x3, PT ;  /* 0x000000031200780c */ /* 0x000fda0003f05270 */
[----:B------:R-:W-:Y:S05]  /*7cc0*/  @!P0 BRA `(.L_x_181) ;  /* 0x0000000000048947 */ /* 0x000fea0003800000 */
[----:B------:R-:W-:Y:S01]  /*7cd0*/  BPT.TRAP 0x1 ;  /* 0x000000040000795c */ /* 0x000fe20000300000 */
.L_x_181:
[----:B------:R-:W0:Y:S01]  /*7ce0*/  S2R R5, SR_CgaCtaId ;  /* 0x0000000000057919 */ /* 0x000e220000008800 */
[----:B------:R-:W-:Y:S02]  /*7cf0*/  MOV R0, 0x400 ;  /* 0x0000040000007802 */ /* 0x000fe40000000f00 */
[----:B------:R-:W-:Y:S02]  /*7d00*/  SHF.L.U32 R4, R3, 0x1f, RZ ;  /* 0x0000001f03047819 */ /* 0x000fe400000006ff */
[----:B0-----:R-:W-:-:S05]  /*7d10*/  LEA R0, R5, R0, 0x18 ;  /* 0x0000000005007211 */ /* 0x001fca00078ec0ff */
[----:B------:R-:W-:-:S04]  /*7d20*/  VIADD R0, R0, 0x30 ;  /* 0x0000003000007836 */ /* 0x000fc80000000000 */
[C---:B------:R-:W-:Y:S02]  /*7d30*/  IMAD R7, R13.reuse, 0x8, R0 ;  /* 0x000000080d077824 */ /* 0x040fe400078e0200 */
[----:B------:R-:W-:Y:S02]  /*7d40*/  VIADD R13, R13, 0x1 ;  /* 0x000000010d0d7836 */ /* 0x000fe40000000000 */
[----:B------:R-:W0:Y:S03]  /*7d50*/  SYNCS.PHASECHK.TRANS64.TRYWAIT P0, [R7+URZ], R4 ;  /* 0x00000004070075a7 */ /* 0x000e26000800017f */
[----:B------:R-:W-:-:S04]  /*7d60*/  ISETP.NE.AND P1, PT, R13, 0x6, PT ;  /* 0x000000060d00780c */ /* 0x000fc80003f25270 */
[----:B------:R-:W-:Y:S02]  /*7d70*/  SEL R2, RZ, 0x1, P1 ;  /* 0x00000001ff027807 */ /* 0x000fe40000800000 */
[----:B------:R-:W-:Y:S02]  /*7d80*/  SEL R13, R13, RZ, P1 ;  /* 0x000000ff0d0d7207 */ /* 0x000fe40000800000 */
[----:B------:R-:W-:-:S03]  /*7d90*/  LOP3.LUT R6, R3, R2, RZ, 0x3c, !PT ;  /* 0x0000000203067212 */ /* 0x000fc600078e3cff */
[----:B------:R-:W-:Y:S01]  /*7da0*/  IMAD R8, R13, 0x8, R0 ;  /* 0x000000080d087824 */ /* 0x000fe200078e0200 */
[----:B------:R-:W-:Y:S01]  /*7db0*/  SHF.L.U32 R5, R6, 0x1f, RZ ;  /* 0x0000001f06057819 */ /* 0x000fe200000006ff */
[----:B0-----:R-:W-:Y:S06]  /*7dc0*/  @!P0 BRA `(.L_x_182) ;  /* 0x0000000400248947 */ /* 0x001fec0003800000 */
.L_x_195:
[----:B------:R-:W1:Y:S01]  /*7dd0*/  SYNCS.PHASECHK.TRANS64.TRYWAIT P0, [R8+URZ], R5 ;  /* 0x00000005080075a7 */ /* 0x000e62000800017f */
[----:B------:R-:W-:-:S05]  /*7de0*/  VIADD R2, R13, 0x1 ;  /* 0x000000010d027836 */ /* 0x000fca0000000000 */
[----:B------:R-:W-:-:S04]  /*7df0*/  ISETP.NE.AND P1, PT, R2, 0x6, PT ;  /* 0x000000060200780c */ /* 0x000fc80003f25270 */
[----:B------:R-:W-:Y:S02]  /*7e00*/  SEL R3, RZ, 0x1, P1 ;  /* 0x00000001ff037807 */ /* 0x000fe40000800000 */
[----:B0-----:R-:W-:Y:S02]  /*7e10*/  SEL R7, R2, RZ, P1 ;  /* 0x000000ff02077207 */ /* 0x001fe40000800000 */
[----:B------:R-:W-:-:S03]  /*7e20*/  LOP3.LUT R6, R6, R3, RZ, 0x3c, !PT ;  /* 0x0000000306067212 */ /* 0x000fc600078e3cff */
[----:B------:R-:W-:Y:S01]  /*7e30*/  IMAD R9, R7, 0x8, R0 ;  /* 0x0000000807097824 */ /* 0x000fe200078e0200 */
[----:B------:R-:W-:Y:S01]  /*7e40*/  SHF.L.U32 R4, R6, 0x1f, RZ ;  /* 0x0000001f06047819 */ /* 0x000fe200000006ff */
[----:B-1----:R-:W-:Y:S06]  /*7e50*/  @!P0 BRA `(.L_x_183) ;  /* 0x0000000400148947 */ /* 0x002fec0003800000 */
.L_x_196:
[----:B------:R-:W1:Y:S01]  /*7e60*/  SYNCS.PHASECHK.TRANS64.TRYWAIT P0, [R9+URZ], R4 ;  /* 0x00000004090075a7 */ /* 0x000e62000800017f */
[----:B------:R-:W-:-:S05]  /*7e70*/  VIADD R2, R7, 0x1 ;  /* 0x0000000107027836 */ /* 0x000fca0000000000 */
[----:B------:R-:W-:-:S04]  /*7e80*/  ISETP.NE.AND P1, PT, R2, 0x6, PT ;  /* 0x000000060200780c */ /* 0x000fc80003f25270 */
[----:B------:R-:W-:Y:S02]  /*7e90*/  SEL R3, RZ, 0x1, P1 ;  /* 0x00000001ff037807 */ /* 0x000fe40000800000 */
[----:B------:R-:W-:Y:S02]  /*7ea0*/  SEL R7, R2, RZ, P1 ;  /* 0x000000ff02077207 */ /* 0x000fe40000800000 */
[----:B------:R-:W-:-:S03]  /*7eb0*/  LOP3.LUT R6, R6, R3, RZ, 0x3c, !PT ;  /* 0x0000000306067212 */ /* 0x000fc600078e3cff */
[----:B0-----:R-:W-:Y:S01]  /*7ec0*/  IMAD R8, R7, 0x8, R0 ;  /* 0x0000000807087824 */ /* 0x001fe200078e0200 */
[----:B------:R-:W-:Y:S01]  /*7ed0*/  SHF.L.U32 R5, R6, 0x1f, RZ ;  /* 0x0000001f06057819 */ /* 0x000fe200000006ff */
[----:B-1----:R-:W-:Y:S06]  /*7ee0*/  @!P0 BRA `(.L_x_184) ;  /* 0x0000000400048947 */ /* 0x002fec0003800000 */
.L_x_197:
[----:B------:R-:W1:Y:S01]  /*7ef0*/  SYNCS.PHASECHK.TRANS64.TRYWAIT P0, [R8+URZ], R5 ;  /* 0x00000005080075a7 */ /* 0x000e62000800017f */
[----:B------:R-:W-:-:S05]  /*7f00*/  VIADD R2, R7, 0x1 ;  /* 0x0000000107027836 */ /* 0x000fca0000000000 */
[----:B------:R-:W-:-:S04]  /*7f10*/  ISETP.NE.AND P1, PT, R2, 0x6, PT ;  /* 0x000000060200780c */ /* 0x000fc80003f25270 */
[----:B------:R-:W-:Y:S02]  /*7f20*/  SEL R3, RZ, 0x1, P1 ;  /* 0x00000001ff037807 */ /* 0x000fe40000800000 */
[----:B------:R-:W-:Y:S02]  /*7f30*/  SEL R7, R2, RZ, P1 ;  /* 0x000000ff02077207 */ /* 0x000fe40000800000 */
[----:B0-----:R-:W-:-:S03]  /*7f40*/  LOP3.LUT R9, R6, R3, RZ, 0x3c, !PT ;  /* 0x0000000306097212 */ /* 0x001fc600078e3cff */
[----:B------:R-:W-:Y:S01]  /*7f50*/  IMAD R11, R7, 0x8, R0 ;  /* 0x00000008070b7824 */ /* 0x000fe200078e0200 */
[----:B------:R-:W-:Y:S01]  /*7f60*/  SHF.L.U32 R6, R9, 0x1f, RZ ;  /* 0x0000001f09067819 */ /* 0x000fe200000006ff */
[----:B-1----:R-:W-:Y:S06]  /*7f70*/  @!P0 BRA `(.L_x_185) ;  /* 0x0000000000f48947 */ /* 0x002fec0003800000 */
.L_x_198:
[----:B------:R-:W1:Y:S01]  /*7f80*/  SYNCS.PHASECHK.TRANS64.TRYWAIT P0, [R11+URZ], R6 ;  /* 0x000000060b0075a7 */ /* 0x000e62000800017f */
[----:B------:R-:W-:-:S05]  /*7f90*/  VIADD R2, R7, 0x1 ;  /* 0x0000000107027836 */ /* 0x000fca0000000000 */
[----:B------:R-:W-:-:S04]  /*7fa0*/  ISETP.NE.AND P1, PT, R2, 0x6, PT ;  /* 0x000000060200780c */ /* 0x000fc80003f25270 */
[----:B------:R-:W-:Y:S02]  /*7fb0*/  SEL R4, RZ, 0x1, P1 ;  /* 0x00000001ff047807 */ /* 0x000fe40000800000 */
[----:B------:R-:W-:Y:S02]  /*7fc0*/  SEL R3, R2, RZ, P1 ;  /* 0x000000ff02037207 */ /* 0x000fe40000800000 */
[----:B------:R-:W-:Y:S01]  /*7fd0*/  LOP3.LUT R4, R9, R4, RZ, 0x3c, !PT ;  /* 0x0000000409047212 */ /* 0x000fe200078e3cff */
[----:B-1----:R-:W-:Y:S06]  /*7fe0*/  @!P0 BRA `(.L_x_186) ;  /* 0x0000000000ec8947 */ /* 0x002fec0003800000 */
.L_x_199:
[----:B------:R-:W-:Y:S01]  /*7ff0*/  IMAD R3, R3, 0x8, R0 ;  /* 0x0000000803037824 */ /* 0x000fe200078e0200 */
[----:B------:R-:W-:-:S07]  /*8000*/  SHF.L.U32 R0, R4, 0x1f, RZ ;  /* 0x0000001f04007819 */ /* 0x000fce00000006ff */
.L_x_187:
[----:B--2---:R2:W3:Y:S02]  /*8010*/  SYNCS.PHASECHK.TRANS64.TRYWAIT P0, [R3+URZ], R0 ;  /* 0x00000000030075a7 */ /* 0x0044e4000800017f */
[----:B---3--:R-:W-:Y:S05]  /*8020*/  @!P0 NANOSLEEP.SYNCS 0x989680 ;  /* 0x009896800000895d */ /* 0x008fea0003900000 */
[----:B------:R-:W3:Y:S02]  /*8030*/  @!P0 SYNCS.PHASECHK.TRANS64 P0, [R3+URZ], R0 ;  /* 0x00000000030085a7 */ /* 0x000ee4000800007f */
[----:B---3--:R-:W-:Y:S05]  /*8040*/  @!P0 BRA `(.L_x_187) ;  /* 0xfffffffc00f08947 */ /* 0x008fea000383ffff */
.L_x_180:
[----:B------:R-:W-:Y:S05]  /*8050*/  BSYNC B0 ;  /* 0x0000000000007941 */ /* 0x000fea0003800000 */
.L_x_179:
[----:B------:R-:W-:Y:S05]  /*8060*/  EXIT ;  /* 0x000000000000794d */ /* 0x000fea0003800000 */
.L_x_21:
[----:B-1----:R1:W2:Y:S02]  /*8070*/  SYNCS.PHASECHK.TRANS64.TRYWAIT P1, [R3+URZ], R0 ;  /* 0x00000000030075a7 */ /* 0x0022a4000802017f */
[----:B--2---:R-:W-:Y:S05]  /*8080*/  @!P1 NANOSLEEP.SYNCS 0x989680 ;  /* 0x009896800000995d */ /* 0x004fea0003900000 */
[----:B------:R-:W2:Y:S02]  /*8090*/  @!P1 SYNCS.PHASECHK.TRANS64 P1, [R3+URZ], R0 ;  /* 0x00000000030095a7 */ /* 0x000ea4000802007f */
[----:B--2---:R-:W-:Y:S05]  /*80a0*/  @!P1 BRA `(.L_x_21) ;  /* 0xfffffffc00f09947 */ /* 0x004fea000383ffff */
[----:B------:R-:W-:Y:S05]  /*80b0*/  BRA `(.L_x_20) ;  /* 0xffffff9400c87947 */ /* 0x000fea000383ffff */
.L_x_26:
[----:B-1----:R1:W2:Y:S02]  /*80c0*/  SYNCS.PHASECHK.TRANS64.TRYWAIT P1, [R5+URZ], R4 ;  /* 0x00000004050075a7 */ /* 0x0022a4000802017f */
[----:B--2---:R-:W-:Y:S05]  /*80d0*/  @!P1 NANOSLEEP.SYNCS 0x989680 ;  /* 0x009896800000995d */ /* 0x004fea0003900000 */
[----:B------:R-:W2:Y:S02]  /*80e0*/  @!P1 SYNCS.PHASECHK.TRANS64 P1, [R5+URZ], R4 ;  /* 0x00000004050095a7 */ /* 0x000ea4000802007f */
[----:B--2---:R-:W-:Y:S05]  /*80f0*/  @!P1 BRA `(.L_x_26) ;  /* 0xfffffffc00f09947 */ /* 0x004fea000383ffff */
[----:B------:R-:W-:Y:S05]  /*8100*/  BRA `(.L_x_25) ;  /* 0xffffff9800a47947 */ /* 0x000fea000383ffff */
.L_x_167:
[----:B------:R-:W-:Y:S01]  /*8110*/  BSSY B1, `(.L_x_188) ;  /* 0x0000006000017945 */ /* 0x000fe20003800000 */
[----:B------:R-:W-:-:S07]  /*8120*/  IMAD.MOV.U32 R15, RZ, RZ, -0x1 ;  /* 0xffffffffff0f7424 */ /* 0x000fce00078e00ff */
[----:B------:R-:W-:Y:S05]  /*8130*/  WARPSYNC.COLLECTIVE R15, `(.L_x_189) ;  /* 0x000000000f0c7348 */ /* 0x000fea0003c00000 */
[----:B------:R-:W-:Y:S02]  /*8140*/  ELECT P6, UR62, PT ;  /* 0x00000000003e782f */ /* 0x000fe400038c0000 */
[----:B------:R-:W-:Y:S01]  /*8150*/  MOV R14, UR62 ;  /* 0x0000003e000e7c02 */ /* 0x000fe20008000f00 */
[----:B------:R-:W-:Y:S10]  /*8160*/  ENDCOLLECTIVE ;  /* 0x000000000000791b */ /* 0x000ff40003800000 */
.L_x_189:
[----:B------:R-:W-:Y:S05]  /*8170*/  BSYNC B1 ;  /* 0x0000000000017941 */ /* 0x000fea0003800000 */
.L_x_188:
[----:B------:R-:W-:Y:S05]  /*8180*/  BRA `(.L_x_190) ;  /* 0xffffffec00c87947 */ /* 0x000fea000383ffff */
.L_x_170:
[----:B0-----:R0:W1:Y:S02]  /*8190*/  SYNCS.PHASECHK.TRANS64.TRYWAIT P0, [R21+URZ+0x30], R12 ;  /* 0x0000300c150075a7 */ /* 0x001064000800017f */
[----:B-1----:R-:W-:Y:S05]  /*81a0*/  @!P0 NANOSLEEP.SYNCS 0x989680 ;  /* 0x009896800000895d */ /* 0x002fea0003900000 */
[----:B------:R-:W1:Y:S02]  /*81b0*/  @!P0 SYNCS.PHASECHK.TRANS64 P0, [R21+URZ+0x30], R12 ;  /* 0x0000300c150085a7 */ /* 0x000e64000800007f */
[----:B-1----:R-:W-:Y:S05]  /*81c0*/  @!P0 BRA `(.L_x_170) ;  /* 0xfffffffc00f08947 */ /* 0x002fea000383ffff */
[----:B------:R-:W-:Y:S05]  /*81d0*/  BRA `(.L_x_191) ;  /* 0xfffffff0000c7947 */ /* 0x000fea000383ffff */
.L_x_178:
[----:B------:R-:W-:Y:S01]  /*81e0*/  BSSY B0, `(.L_x_192) ;  /* 0x0000006000007945 */ /* 0x000fe20003800000 */
[----:B------:R-:W-:-:S07]  /*81f0*/  IMAD.MOV.U32 R15, RZ, RZ, -0x1 ;  /* 0xffffffffff0f7424 */ /* 0x000fce00078e00ff */
[----:B------:R-:W-:Y:S05]  /*8200*/  WARPSYNC.COLLECTIVE R15, `(.L_x_193) ;  /* 0x000000000f0c7348 */ /* 0x000fea0003c00000 */
[----:B------:R-:W-:Y:S02]  /*8210*/  ELECT P6, UR62, PT ;  /* 0x00000000003e782f */ /* 0x000fe400038c0000 */
[----:B------:R-:W-:Y:S01]  /*8220*/  MOV R14, UR62 ;  /* 0x0000003e000e7c02 */ /* 0x000fe20008000f00 */
[----:B------:R-:W-:Y:S10]  /*8230*/  ENDCOLLECTIVE ;  /* 0x000000000000791b */ /* 0x000ff40003800000 */
.L_x_193:
[----:B------:R-:W-:Y:S05]  /*8240*/  BSYNC B0 ;  /* 0x0000000000007941 */ /* 0x000fea0003800000 */
.L_x_192:
[----:B------:R-:W-:Y:S05]  /*8250*/  BRA `(.L_x_194) ;  /* 0xfffffff800887947 */ /* 0x000fea000383ffff */
.L_x_182:
[----:B0-----:R0:W1:Y:S02]  /*8260*/  SYNCS.PHASECHK.TRANS64.TRYWAIT P0, [R7+URZ], R4 ;  /* 0x00000004070075a7 */ /* 0x001064000800017f */
[----:B-1----:R-:W-:Y:S05]  /*8270*/  @!P0 NANOSLEEP.SYNCS 0x989680 ;  /* 0x009896800000895d */ /* 0x002fea0003900000 */
[----:B------:R-:W1:Y:S02]  /*8280*/  @!P0 SYNCS.PHASECHK.TRANS64 P0, [R7+URZ], R4 ;  /* 0x00000004070085a7 */ /* 0x000e64000800007f */
[----:B-1----:R-:W-:Y:S05]  /*8290*/  @!P0 BRA `(.L_x_182) ;  /* 0xfffffffc00f08947 */ /* 0x002fea000383ffff */
[----:B------:R-:W-:Y:S05]  /*82a0*/  BRA `(.L_x_195) ;  /* 0xfffffff800c87947 */ /* 0x000fea000383ffff */
.L_x_183:
[----:B0-----:R0:W1:Y:S02]  /*82b0*/  SYNCS.PHASECHK.TRANS64.TRYWAIT P0, [R8+URZ], R5 ;  /* 0x00000005080075a7 */ /* 0x001064000800017f */
[----:B-1----:R-:W-:Y:S05]  /*82c0*/  @!P0 NANOSLEEP.SYNCS 0x989680 ;  /* 0x009896800000895d */ /* 0x002fea0003900000 */
[----:B------:R-:W1:Y:S02]  /*82d0*/  @!P0 SYNCS.PHASECHK.TRANS64 P0, [R8+URZ], R5 ;  /* 0x00000005080085a7 */ /* 0x000e64000800007f */
[----:B-1----:R-:W-:Y:S05]  /*82e0*/  @!P0 BRA `(.L_x_183) ;  /* 0xfffffffc00f08947 */ /* 0x002fea000383ffff */
[----:B------:R-:W-:Y:S05]  /*82f0*/  BRA `(.L_x_196) ;  /* 0xfffffff800d87947 */ /* 0x000fea000383ffff */
.L_x_184:
[----:B0-----:R0:W1:Y:S02]  /*8300*/  SYNCS.PHASECHK.TRANS64.TRYWAIT P0, [R9+URZ], R4 ;  /* 0x00000004090075a7 */ /* 0x001064000800017f */
[----:B-1----:R-:W-:Y:S05]  /*8310*/  @!P0 NANOSLEEP.SYNCS 0x989680 ;  /* 0x009896800000895d */ /* 0x002fea0003900000 */
[----:B------:R-:W1:Y:S02]  /*8320*/  @!P0 SYNCS.PHASECHK.TRANS64 P0, [R9+URZ], R4 ;  /* 0x00000004090085a7 */ /* 0x000e64000800007f */
[----:B-1----:R-:W-:Y:S05]  /*8330*/  @!P0 BRA `(.L_x_184) ;  /* 0xfffffffc00f08947 */ /* 0x002fea000383ffff */
[----:B------:R-:W-:Y:S05]  /*8340*/  BRA `(.L_x_197) ;  /* 0xfffffff800e87947 */ /* 0x000fea000383ffff */
.L_x_185:
[----:B0-----:R0:W1:Y:S02]  /*8350*/  SYNCS.PHASECHK.TRANS64.TRYWAIT P0, [R8+URZ], R5 ;  /* 0x00000005080075a7 */ /* 0x001064000800017f */
[----:B-1----:R-:W-:Y:S05]  /*8360*/  @!P0 NANOSLEEP.SYNCS 0x989680 ;  /* 0x009896800000895d */ /* 0x002fea0003900000 */
[----:B------:R-:W1:Y:S02]  /*8370*/  @!P0 SYNCS.PHASECHK.TRANS64 P0, [R8+URZ], R5 ;  /* 0x00000005080085a7 */ /* 0x000e64000800007f */
[----:B-1----:R-:W-:Y:S05]  /*8380*/  @!P0 BRA `(.L_x_185) ;  /* 0xfffffffc00f08947 */ /* 0x002fea000383ffff */
[----:B------:R-:W-:Y:S05]  /*8390*/  BRA `(.L_x_198) ;  /* 0xfffffff800f87947 */ /* 0x000fea000383ffff */
.L_x_186:
[----:B-1----:R1:W2:Y:S02]  /*83a0*/  SYNCS.PHASECHK.TRANS64.TRYWAIT P0, [R11+URZ], R6 ;  /* 0x000000060b0075a7 */ /* 0x0022a4000800017f */
[----:B--2---:R-:W-:Y:S05]  /*83b0*/  @!P0 NANOSLEEP.SYNCS 0x989680 ;  /* 0x009896800000895d */ /* 0x004fea0003900000 */
[----:B------:R-:W2:Y:S02]  /*83c0*/  @!P0 SYNCS.PHASECHK.TRANS64 P0, [R11+URZ], R6 ;  /* 0x000000060b0085a7 */ /* 0x000ea4000800007f */
[----:B--2---:R-:W-:Y:S05]  /*83d0*/  @!P0 BRA `(.L_x_186) ;  /* 0xfffffffc00f08947 */ /* 0x004fea000383ffff */
[----:B------:R-:W-:Y:S05]  /*83e0*/  BRA `(.L_x_199) ;  /* 0xfffffffc00007947 */ /* 0x000fea000383ffff */
.L_x_200:
[----:B------:R-:W-:-:S00]  /*83f0*/  BRA `(.L_x_200) ;  /* 0xfffffffc00fc7947 */ /* 0x000fc0000383ffff */
[----:B------:R-:W-:-:S00]  /*8400*/  NOP ;  /* 0x0000000000007918 */ /* 0x000fc00000000000 */
[----:B------:R-:W-:-:S00]  /*8410*/  NOP ;  /* 0x0000000000007918 */ /* 0x000fc00000000000 */
[----:B------:R-:W-:-:S00]  /*8420*/  NOP ;  /* 0x0000000000007918 */ /* 0x000fc00000000000 */
[----:B------:R-:W-:-:S00]  /*8430*/  NOP ;  /* 0x0000000000007918 */ /* 0x000fc00000000000 */
[----:B------:R-:W-:-:S00]  /*8440*/  NOP ;  /* 0x0000000000007918 */ /* 0x000fc00000000000 */
[----:B------:R-:W-:-:S00]  /*8450*/  NOP ;  /* 0x0000000000007918 */ /* 0x000fc00000000000 */
[----:B------:R-:W-:-:S00]  /*8460*/  NOP ;  /* 0x0000000000007918 */ /* 0x000fc00000000000 */
[----:B------:R-:W-:-:S00]  /*8470*/  NOP ;  /* 0x0000000000007918 */ /* 0x000fc00000000000 */
.L_x_201:


//--------------------- .nv.global.init           --------------------------
	.section	.nv.global.init,"aw",@progbits
.nv.global.init:
	.type		$str$22,@object
	.size		$str$22,($str$23 - $str$22)
$str$22:
        /*0000*/ 	.byte	0x6b, 0x5f, 0x74, 0x69, 0x6c, 0x65, 0x5f, 0x63, 0x6f, 0x75, 0x6e, 0x74, 0x20, 0x3e, 0x3d, 0x20
        /*0010*/ 	.byte	0x31, 0x00
	.type		$str$23,@object
	.size		$str$23,(__unnamed_1 - $str$23)
$str$23:
        /*0012*/ 	.byte	0x2f, 0x74, 0x6d, 0x70, 0x2f, 0x63, 0x75, 0x74, 0x6c, 0x61, 0x73, 0x73, 0x5f, 0x73, 0x77, 0x65
        /*0022*/ 	.byte	0x65, 0x70, 0x5f, 0x73, 0x72, 0x63, 0x2f, 0x69, 0x6e, 0x63, 0x6c, 0x75, 0x64, 0x65, 0x2f, 0x63
        /*0032*/ 	.byte	0x75, 0x74, 0x6c, 0x61, 0x73, 0x73, 0x2f, 0x67, 0x65, 0x6d, 0x6d, 0x2f, 0x63, 0x6f, 0x6c, 0x6c
        /*0042*/ 	.byte	0x65, 0x63, 0x74, 0x69, 0x76, 0x65, 0x2f, 0x73, 0x6d, 0x39, 0x30, 0x5f, 0x6d, 0x6d, 0x61, 0x5f
        /*0052*/ 	.byte	0x74, 0x6d, 0x61, 0x5f, 0x67, 0x6d, 0x6d, 0x61, 0x5f, 0x73, 0x73, 0x5f, 0x77, 0x61, 0x72, 0x70
        /*0062*/ 	.byte	0x73, 0x70, 0x65, 0x63, 0x69, 0x61, 0x6c, 0x69, 0x7a, 0x65, 0x64, 0x2e, 0x68, 0x70, 0x70, 0x00
	.type		__unnamed_1,@object
	.size		__unnamed_1,(.L_0 - __unnamed_1)
__unnamed_1:
        /*0072*/ 	.byte	0x76, 0x6f, 0x69, 0x64, 0x20, 0x63, 0x75, 0x74, 0x6c, 0x61, 0x73, 0x73, 0x3a, 0x3a, 0x67, 0x65
        /* <DEDUP_REMOVED lines=181> */
.L_0:


//--------------------- .nv.shared._ZN7cutlass13device_kernelINS_4gemm6kernel13GemmUniversalIN4cute5tupleIJiiiiEEENS1_10collective13CollectiveMmaINS1_34MainloopSm90TmaGmmaWarpSpecializedILi6ENS5_IJNS4_1CILi2EEENSA_ILi4EEENSA_ILi1EEEEEENS1_35KernelTmaWarpSpecializedCooperativeEEENS5_IJNSA_ILi128EEESH_NSA_ILi64EEEEEENS_6half_tENS5_IJSD_llEEESK_NS5_IJlSD_lEEENS4_8TiledMMAINS4_8MMA_AtomIJNS4_4SM904GMMA26MMA_64x128x16_F32F16F16_SSILNSQ_5MajorE1ELSS_0ELNSQ_7ScaleInE1ELST_1EEEEEENS4_6LayoutINS5_IJSB_SD_SD_EEENS5_IJSD_NSA_ILi0EEESY_EEEEENS5_IJNS4_10UnderscoreES11_S11_EEEEENS4_23SM90_TMA_LOAD_MULTICASTENS4_14ComposedLayoutINS4_7SwizzleILi3ELi4ELi3EEENS4_18smem_ptr_flag_bitsILi16EEENSW_INS5_IJSI_NSA_ILi8EEEEEENS5_IJSD_SI_EEEEEEEvNS4_8identityES14_NS15_IS17_S19_NSW_INS5_IJS1A_SI_EEENS5_IJSI_SD_EEEEEEEvS1F_EENS_8epilogue10collective6detail29Sm90TmaWarpSpecializedAdapterINS1M_15DefaultEpilogueISK_SM_SM_NS1L_6thread17LinearCombinationISK_Li1EffLNS1Q_9ScaleType4KindE0ELNS_15FloatRoundStyleE2ESK_EENS1_15EpilogueDefaultEEEEEvvEEEEvNT_6ParamsE --------------------------
	.section	.nv.shared._ZN7cutlass13device_kernelINS_4gemm6kernel13GemmUniversalIN4cute5tupleIJiiiiEEENS1_10collective13CollectiveMmaINS1_34MainloopSm90TmaGmmaWarpSpecializedILi6ENS5_IJNS4_1CILi2EEENSA_ILi4EEENSA_ILi1EEEEEENS1_35KernelTmaWarpSpecializedCooperativeEEENS5_IJNSA_ILi128EEESH_NSA_ILi64EEEEEENS_6half_tENS5_IJSD_llEEESK_NS5_IJlSD_lEEENS4_8TiledMMAINS4_8MMA_AtomIJNS4_4SM904GMMA26MMA_64x128x16_F32F16F16_SSILNSQ_5MajorE1ELSS_0ELNSQ_7ScaleInE1ELST_1EEEEEENS4_6LayoutINS5_IJSB_SD_SD_EEENS5_IJSD_NSA_ILi0EEESY_EEEEENS5_IJNS4_10UnderscoreES11_S11_EEEEENS4_23SM90_TMA_LOAD_MULTICASTENS4_14ComposedLayoutINS4_7SwizzleILi3ELi4ELi3EEENS4_18smem_ptr_flag_bitsILi16EEENSW_INS5_IJSI_NSA_ILi8EEEEEENS5_IJSD_SI_EEEEEEEvNS4_8identityES14_NS15_IS17_S19_NSW_INS5_IJS1A_SI_EEENS5_IJSI_SD_EEEEEEEvS1F_EENS_8epilogue10collective6detail29Sm90TmaWarpSpecializedAdapterINS1M_15DefaultEpilogueISK_SM_SM_NS1L_6thread17LinearCombinationISK_Li1EffLNS1Q_9ScaleType4KindE0ELNS_15FloatRoundStyleE2ESK_EENS1_15EpilogueDefaultEEEEEvvEEEEvNT_6ParamsE,"aw",@nobits
	.sectionflags	@""
	.align	16
	.zero		1024


//--------------------- .nv.shared.reserved.0     --------------------------
	.section	.nv.shared.reserved.0,"aw",@nobits
	.weak		__nv_reservedSMEM_offset_0_alias
	.size		__nv_reservedSMEM_offset_0_alias, 0, 0
	.other		__nv_reservedSMEM_offset_0_alias,@"STO_CUDA_RESERVED_SHARED STV_DEFAULT"
__nv_reservedSMEM_offset_0_alias:
	.zero		0


//--------------------- .nv.global                --------------------------
	.section	.nv.global,"aw",@nobits
.nv.global:
	.type		_ZN40_INTERNAL_da6ca61d_4_k_cu_ce4fa795_277694cute1_E,@object
	.size		_ZN40_INTERNAL_da6ca61d_4_k_cu_ce4fa795_277694cute1_E,(_ZN40_INTERNAL_da6ca61d_4_k_cu_ce4fa795_277694cuda3std3__45__cpo6cbeginE - _ZN40_INTERNAL_da6ca61d_4_k_cu_ce4fa795_277694cute1_E)
_ZN40_INTERNAL_da6ca61d_4_k_cu_ce4fa795_277694cute1_E:
	.zero		1
	.type		_ZN40_INTERNAL_da6ca61d_4_k_cu_ce4fa795_277694cuda3std3__45__cpo6cbeginE,@object
	.size		_ZN40_INTERNAL_da6ca61d_4_k_cu_ce4fa795_277694cuda3std3__45__cpo6cbeginE,(_ZN40_INTERNAL_da6ca61d_4_k_cu_ce4fa795_277694cuda3std3__48in_placeE - _ZN40_INTERNAL_da6ca61d_4_k_cu_ce4fa795_277694cuda3std3__45__cpo6cbeginE)
_ZN40_INTERNAL_da6ca61d_4_k_cu_ce4fa795_277694cuda3std3__45__cpo6cbeginE:
	.zero		1
	.type		_ZN40_INTERNAL_da6ca61d_4_k_cu_ce4fa795_277694cuda3std3__48in_placeE,@object
	.size		_ZN40_INTERNAL_da6ca61d_4_k_cu_ce4fa795_277694cuda3std3__48in_placeE,(_ZN40_INTERNAL_da6ca61d_4_k_cu_ce4fa795_277694cuda3std6ranges3__45__cpo9iter_moveE - _ZN40_INTERNAL_da6ca61d_4_k_cu_ce4fa795_277694cuda3std3__48in_placeE)
_ZN40_INTERNAL_da6ca61d_4_k_cu_ce4fa795_277694cuda3std3__48in_placeE:
	.zero		1
	.type		_ZN40_INTERNAL_da6ca61d_4_k_cu_ce4fa795_277694cuda3std6ranges3__45__cpo9iter_moveE,@object
	.size		_ZN40_INTERNAL_da6ca61d_4_k_cu_ce4fa795_277694cuda3std6ranges3__45__cpo9iter_moveE,(_ZN40_INTERNAL_da6ca61d_4_k_cu_ce4fa795_277694cuda3std3__45__cpo5beginE - _ZN40_INTERNAL_da6ca61d_4_k_cu_ce4fa795_277694cuda3std6ranges3__45__cpo9iter_moveE)
_ZN40_INTERNAL_da6ca61d_4_k_cu_ce4fa795_277694cuda3std6ranges3__45__cpo9iter_moveE:
	.zero		1
	.type		_ZN40_INTERNAL_da6ca61d_4_k_cu_ce4fa795_277694cuda3std3__45__cpo5beginE,@object
	.size		_ZN40_INTERNAL_da6ca61d_4_k_cu_ce4fa795_277694cuda3std3__45__cpo5beginE,(_ZN40_INTERNAL_da6ca61d_4_k_cu_ce4fa795_277694cuda3std3__442_GLOBAL__N__da6ca61d_4_k_cu_ce4fa795_277696ignoreE - _ZN40_INTERNAL_da6ca61d_4_k_cu_ce4fa795_277694cuda3std3__45__cpo5beginE)
_ZN40_INTERNAL_da6ca61d_4_k_cu_ce4fa795_277694cuda3std3__45__cpo5beginE:
	.zero		1
	.type		_ZN40_INTERNAL_da6ca61d_4_k_cu_ce4fa795_277694cuda3std3__442_GLOBAL__N__da6ca61d_4_k_cu_ce4fa795_277696ignoreE,@object
	.size		_ZN40_INTERNAL_da6ca61d_4_k_cu_ce4fa795_277694cuda3std3__442_GLOBAL__N__da6ca61d_4_k_cu_ce4fa795_277696ignoreE,(_ZN40_INTERNAL_da6ca61d_4_k_cu_ce4fa795_277694cute7productE - _ZN40_INTERNAL_da6ca61d_4_k_cu_ce4fa795_277694cuda3std3__442_GLOBAL__N__da6ca61d_4_k_cu_ce4fa795_277696ignoreE)
_ZN40_INTERNAL_da6ca61d_4_k_cu_ce4fa795_277694cuda3std3__442_GLOBAL__N__da6ca61d_4_k_cu_ce4fa795_277696ignoreE:
	.zero		1
	.type		_ZN40_INTERNAL_da6ca61d_4_k_cu_ce4fa795_277694cute7productE,@object
	.size		_ZN40_INTERNAL_da6ca61d_4_k_cu_ce4fa795_277694cute7productE,(_ZN40_INTERNAL_da6ca61d_4_k_cu_ce4fa795_277694cuda3std3__45__cpo3endE - _ZN40_INTERNAL_da6ca61d_4_k_cu_ce4fa795_277694cute7productE)
_ZN40_INTERNAL_da6ca61d_4_k_cu_ce4fa795_277694cute7productE:
	.zero		1
	.type		_ZN40_INTERNAL_da6ca61d_4_k_cu_ce4fa795_277694cuda3std3__45__cpo3endE,@object
	.size		_ZN40_INTERNAL_da6ca61d_4_k_cu_ce4fa795_277694cuda3std3__45__cpo3endE,(_ZN40_INTERNAL_da6ca61d_4_k_cu_ce4fa795_277694cuda3std3__419piecewise_constructE - _ZN40_INTERNAL_da6ca61d_4_k_cu_ce4fa795_277694cuda3std3__45__cpo3endE)
_ZN40_INTERNAL_da6ca61d_4_k_cu_ce4fa795_277694cuda3std3__45__cpo3endE:
	.zero		1
	.type		_ZN40_INTERNAL_da6ca61d_4_k_cu_ce4fa795_277694cuda3std3__419piecewise_constructE,@object
	.size		_ZN40_INTERNAL_da6ca61d_4_k_cu_ce4fa795_277694cuda3std3__419piecewise_constructE,(_ZN40_INTERNAL_da6ca61d_4_k_cu_ce4fa795_277694cuda3std3__45__cpo4cendE - _ZN40_INTERNAL_da6ca61d_4_k_cu_ce4fa795_277694cuda3std3__419piecewise_constructE)
_ZN40_INTERNAL_da6ca61d_4_k_cu_ce4fa795_277694cuda3std3__419piecewise_constructE:
	.zero		1
	.type		_ZN40_INTERNAL_da6ca61d_4_k_cu_ce4fa795_277694cuda3std3__45__cpo4cendE,@object
	.size		_ZN40_INTERNAL_da6ca61d_4_k_cu_ce4fa795_277694cuda3std3__45__cpo4cendE,(_ZN40_INTERNAL_da6ca61d_4_k_cu_ce4fa795_277694cuda3std6ranges3__45__cpo4swapE - _ZN40_INTERNAL_da6ca61d_4_k_cu_ce4fa795_277694cuda3std3__45__cpo4cendE)
_ZN40_INTERNAL_da6ca61d_4_k_cu_ce4fa795_277694cuda3std3__45__cpo4cendE:
	.zero		1
	.type		_ZN40_INTERNAL_da6ca61d_4_k_cu_ce4fa795_277694cuda3std6ranges3__45__cpo4swapE,@object
	.size		_ZN40_INTERNAL_da6ca61d_4_k_cu_ce4fa795_277694cuda3std6ranges3__45__cpo4swapE,(.L_8 - _ZN40_INTERNAL_da6ca61d_4_k_cu_ce4fa795_277694cuda3std6ranges3__45__cpo4swapE)
_ZN40_INTERNAL_da6ca61d_4_k_cu_ce4fa795_277694cuda3std6ranges3__45__cpo4swapE:
	.zero		1
.L_8:


//--------------------- .nv.constant0._ZN7cutlass13device_kernelINS_4gemm6kernel13GemmUniversalIN4cute5tupleIJiiiiEEENS1_10collective13CollectiveMmaINS1_34MainloopSm90TmaGmmaWarpSpecializedILi6ENS5_IJNS4_1CILi2EEENSA_ILi4EEENSA_ILi1EEEEEENS1_35KernelTmaWarpSpecializedCooperativeEEENS5_IJNSA_ILi128EEESH_NSA_ILi64EEEEEENS_6half_tENS5_IJSD_llEEESK_NS5_IJlSD_lEEENS4_8TiledMMAINS4_8MMA_AtomIJNS4_4SM904GMMA26MMA_64x128x16_F32F16F16_SSILNSQ_5MajorE1ELSS_0ELNSQ_7ScaleInE1ELST_1EEEEEENS4_6LayoutINS5_IJSB_SD_SD_EEENS5_IJSD_NSA_ILi0EEESY_EEEEENS5_IJNS4_10UnderscoreES11_S11_EEEEENS4_23SM90_TMA_LOAD_MULTICASTENS4_14ComposedLayoutINS4_7SwizzleILi3ELi4ELi3EEENS4_18smem_ptr_flag_bitsILi16EEENSW_INS5_IJSI_NSA_ILi8EEEEEENS5_IJSD_SI_EEEEEEEvNS4_8identityES14_NS15_IS17_S19_NSW_INS5_IJS1A_SI_EEENS5_IJSI_SD_EEEEEEEvS1F_EENS_8epilogue10collective6detail29Sm90TmaWarpSpecializedAdapterINS1M_15DefaultEpilogueISK_SM_SM_NS1L_6thread17LinearCombinationISK_Li1EffLNS1Q_9ScaleType4KindE0ELNS_15FloatRoundStyleE2ESK_EENS1_15EpilogueDefaultEEEEEvvEEEEvNT_6ParamsE --------------------------
	.section	.nv.constant0._ZN7cutlass13device_kernelINS_4gemm6kernel13GemmUniversalIN4cute5tupleIJiiiiEEENS1_10collective13CollectiveMmaINS1_34MainloopSm90TmaGmmaWarpSpecializedILi6ENS5_IJNS4_1CILi2EEENSA_ILi4EEENSA_ILi1EEEEEENS1_35KernelTmaWarpSpecializedCooperativeEEENS5_IJNSA_ILi128EEESH_NSA_ILi64EEEEEENS_6half_tENS5_IJSD_llEEESK_NS5_IJlSD_lEEENS4_8TiledMMAINS4_8MMA_AtomIJNS4_4SM904GMMA26MMA_64x128x16_F32F16F16_SSILNSQ_5MajorE1ELSS_0ELNSQ_7ScaleInE1ELST_1EEEEEENS4_6LayoutINS5_IJSB_SD_SD_EEENS5_IJSD_NSA_ILi0EEESY_EEEEENS5_IJNS4_10UnderscoreES11_S11_EEEEENS4_23SM90_TMA_LOAD_MULTICASTENS4_14ComposedLayoutINS4_7SwizzleILi3ELi4ELi3EEENS4_18smem_ptr_flag_bitsILi16EEENSW_INS5_IJSI_NSA_ILi8EEEEEENS5_IJSD_SI_EEEEEEEvNS4_8identityES14_NS15_IS17_S19_NSW_INS5_IJS1A_SI_EEENS5_IJSI_SD_EEEEEEEvS1F_EENS_8epilogue10collective6detail29Sm90TmaWarpSpecializedAdapterINS1M_15DefaultEpilogueISK_SM_SM_NS1L_6thread17LinearCombinationISK_Li1EffLNS1Q_9ScaleType4KindE0ELNS_15FloatRoundStyleE2ESK_EENS1_15EpilogueDefaultEEEEEvvEEEEvNT_6ParamsE,"a",@progbits
	.sectionflags	@""
	.align	4
.nv.constant0._ZN7cutlass13device_kernelINS_4gemm6kernel13GemmUniversalIN4cute5tupleIJiiiiEEENS1_10collective13CollectiveMmaINS1_34MainloopSm90TmaGmmaWarpSpecializedILi6ENS5_IJNS4_1CILi2EEENSA_ILi4EEENSA_ILi1EEEEEENS1_35KernelTmaWarpSpecializedCooperativeEEENS5_IJNSA_ILi128EEESH_NSA_ILi64EEEEEENS_6half_tENS5_IJSD_llEEESK_NS5_IJlSD_lEEENS4_8TiledMMAINS4_8MMA_AtomIJNS4_4SM904GMMA26MMA_64x128x16_F32F16F16_SSILNSQ_5MajorE1ELSS_0ELNSQ_7ScaleInE1ELST_1EEEEEENS4_6LayoutINS5_IJSB_SD_SD_EEENS5_IJSD_NSA_ILi0EEESY_EEEEENS5_IJNS4_10UnderscoreES11_S11_EEEEENS4_23SM90_TMA_LOAD_MULTICASTENS4_14ComposedLayoutINS4_7SwizzleILi3ELi4ELi3EEENS4_18smem_ptr_flag_bitsILi16EEENSW_INS5_IJSI_NSA_ILi8EEEEEENS5_IJSD_SI_EEEEEEEvNS4_8identityES14_NS15_IS17_S19_NSW_INS5_IJS1A_SI_EEENS5_IJSI_SD_EEEEEEEvS1F_EENS_8epilogue10collective6detail29Sm90TmaWarpSpecializedAdapterINS1M_15DefaultEpilogueISK_SM_SM_NS1L_6thread17LinearCombinationISK_Li1EffLNS1Q_9ScaleType4KindE0ELNS_15FloatRoundStyleE2ESK_EENS1_15EpilogueDefaultEEEEEvvEEEEvNT_6ParamsE:
	.zero		1664


//--------------------- SYMBOLS --------------------------

	.type		.nv.reservedSmem.offset0,@object
	.size		.nv.reservedSmem.offset0,0x4
	.type		__assertfail,@function
